//
// Generated by NVIDIA NVVM Compiler
//
// Compiler Build ID: CL-36424714
// Cuda compilation tools, release 13.0, V13.0.88
// Based on NVVM 20.0.0
//

.version 9.0
.target sm_100
.address_size 64

	// .globl	_Z17WavePropagation2dPfS_S_S_S_S_iiS_if

.visible .entry _Z17WavePropagation2dPfS_S_S_S_S_iiS_if(
	.param .u64 .ptr .align 1 _Z17WavePropagation2dPfS_S_S_S_S_iiS_if_param_0,
	.param .u64 .ptr .align 1 _Z17WavePropagation2dPfS_S_S_S_S_iiS_if_param_1,
	.param .u64 .ptr .align 1 _Z17WavePropagation2dPfS_S_S_S_S_iiS_if_param_2,
	.param .u64 .ptr .align 1 _Z17WavePropagation2dPfS_S_S_S_S_iiS_if_param_3,
	.param .u64 .ptr .align 1 _Z17WavePropagation2dPfS_S_S_S_S_iiS_if_param_4,
	.param .u64 .ptr .align 1 _Z17WavePropagation2dPfS_S_S_S_S_iiS_if_param_5,
	.param .u32 _Z17WavePropagation2dPfS_S_S_S_S_iiS_if_param_6,
	.param .u32 _Z17WavePropagation2dPfS_S_S_S_S_iiS_if_param_7,
	.param .u64 .ptr .align 1 _Z17WavePropagation2dPfS_S_S_S_S_iiS_if_param_8,
	.param .u32 _Z17WavePropagation2dPfS_S_S_S_S_iiS_if_param_9,
	.param .f32 _Z17WavePropagation2dPfS_S_S_S_S_iiS_if_param_10
)
{
	.reg .pred 	%p<19>;
	.reg .b32 	%r<26>;
	.reg .b32 	%f<136>;
	.reg .b64 	%rd<48>;

	ld.param.u32 	%r10, [_Z17WavePropagation2dPfS_S_S_S_S_iiS_if_param_9];
	mov.u32 	%r11, %ctaid.x;
	mov.u32 	%r12, %ntid.x;
	mov.u32 	%r13, %tid.x;
	mad.lo.s32 	%r1, %r11, %r12, %r13;
	mov.u32 	%r14, %ctaid.y;
	mov.u32 	%r15, %ntid.y;
	mov.u32 	%r16, %tid.y;
	mad.lo.s32 	%r2, %r14, %r15, %r16;
	setp.lt.s32 	%p3, %r10, 1;
	@%p3 bra 	$L__BB0_27;
	ld.param.f32 	%f135, [_Z17WavePropagation2dPfS_S_S_S_S_iiS_if_param_10];
	ld.param.u64 	%rd47, [_Z17WavePropagation2dPfS_S_S_S_S_iiS_if_param_8];
	ld.param.u32 	%r24, [_Z17WavePropagation2dPfS_S_S_S_S_iiS_if_param_7];
	ld.param.u32 	%r19, [_Z17WavePropagation2dPfS_S_S_S_S_iiS_if_param_6];
	ld.param.u64 	%rd46, [_Z17WavePropagation2dPfS_S_S_S_S_iiS_if_param_5];
	ld.param.u64 	%rd45, [_Z17WavePropagation2dPfS_S_S_S_S_iiS_if_param_4];
	ld.param.u64 	%rd44, [_Z17WavePropagation2dPfS_S_S_S_S_iiS_if_param_3];
	ld.param.u64 	%rd43, [_Z17WavePropagation2dPfS_S_S_S_S_iiS_if_param_2];
	ld.param.u64 	%rd42, [_Z17WavePropagation2dPfS_S_S_S_S_iiS_if_param_1];
	ld.param.u64 	%rd41, [_Z17WavePropagation2dPfS_S_S_S_S_iiS_if_param_0];
	mad.lo.s32 	%r17, %r19, %r2, %r1;
	cvta.to.global.u64 	%rd22, %rd41;
	cvta.to.global.u64 	%rd23, %rd43;
	cvta.to.global.u64 	%rd24, %rd45;
	cvta.to.global.u64 	%rd25, %rd47;
	cvta.to.global.u64 	%rd26, %rd42;
	cvta.to.global.u64 	%rd27, %rd44;
	cvta.to.global.u64 	%rd28, %rd46;
	add.s32 	%r3, %r19, -1;
	sub.s32 	%r18, %r17, %r19;
	mul.wide.s32 	%rd29, %r18, 4;
	add.s64 	%rd1, %rd22, %rd29;
	mul.wide.s32 	%rd30, %r19, 4;
	add.s64 	%rd2, %rd1, %rd30;
	add.s64 	%rd3, %rd23, %rd29;
	add.s64 	%rd4, %rd3, %rd30;
	add.s64 	%rd5, %rd24, %rd29;
	add.s64 	%rd6, %rd5, %rd30;
	add.s64 	%rd7, %rd25, %rd29;
	add.s64 	%rd8, %rd7, %rd30;
	add.s64 	%rd9, %rd6, %rd30;
	add.s64 	%rd10, %rd8, %rd30;
	add.s32 	%r4, %r24, -1;
	mul.wide.s32 	%rd31, %r17, 4;
	add.s64 	%rd11, %rd26, %rd31;
	add.s64 	%rd12, %rd27, %rd31;
	setp.lt.s32 	%p4, %r1, %r3;
	setp.lt.s32 	%p5, %r2, %r24;
	and.pred  	%p1, %p4, %p5;
	neg.f32 	%f1, %f135;
	add.s64 	%rd13, %rd28, %rd31;
	setp.lt.s32 	%p6, %r1, %r19;
	setp.lt.s32 	%p7, %r2, %r4;
	and.pred  	%p2, %p6, %p7;
	add.s64 	%rd14, %rd13, %rd30;
	neg.s32 	%r25, %r10;
	not.pred 	%p12, %p1;
	not.pred 	%p15, %p2;
$L__BB0_2:
	setp.ne.s32 	%p8, %r2, 0;
	@%p8 bra 	$L__BB0_4;
	ld.param.u32 	%r20, [_Z17WavePropagation2dPfS_S_S_S_S_iiS_if_param_6];
	mul.wide.s32 	%rd32, %r20, 4;
	add.s64 	%rd33, %rd2, %rd32;
	ld.global.f32 	%f17, [%rd33];
	st.global.f32 	[%rd2], %f17;
	add.s64 	%rd34, %rd4, %rd32;
	ld.global.f32 	%f18, [%rd34];
	st.global.f32 	[%rd4], %f18;
	ld.global.f32 	%f19, [%rd9];
	st.global.f32 	[%rd6], %f19;
	ld.global.f32 	%f20, [%rd10];
	st.global.f32 	[%rd8], %f20;
	bra.uni 	$L__BB0_6;
$L__BB0_4:
	setp.ne.s32 	%p9, %r2, %r3;
	@%p9 bra 	$L__BB0_6;
	ld.global.f32 	%f13, [%rd1];
	st.global.f32 	[%rd2], %f13;
	ld.global.f32 	%f14, [%rd3];
	st.global.f32 	[%rd4], %f14;
	ld.global.f32 	%f15, [%rd5];
	st.global.f32 	[%rd6], %f15;
	ld.global.f32 	%f16, [%rd7];
	st.global.f32 	[%rd8], %f16;
$L__BB0_6:
	setp.ne.s32 	%p10, %r1, 0;
	bar.sync 	0;
	@%p10 bra 	$L__BB0_8;
	ld.global.f32 	%f25, [%rd2+4];
	st.global.f32 	[%rd2], %f25;
	ld.global.f32 	%f26, [%rd4+4];
	st.global.f32 	[%rd4], %f26;
	ld.global.f32 	%f27, [%rd6+4];
	st.global.f32 	[%rd6], %f27;
	ld.global.f32 	%f28, [%rd8+4];
	st.global.f32 	[%rd8], %f28;
	bra.uni 	$L__BB0_10;
$L__BB0_8:
	setp.ne.s32 	%p11, %r1, %r4;
	@%p11 bra 	$L__BB0_10;
	ld.global.f32 	%f21, [%rd2+-4];
	st.global.f32 	[%rd2], %f21;
	ld.global.f32 	%f22, [%rd4+-4];
	st.global.f32 	[%rd4], %f22;
	ld.global.f32 	%f23, [%rd6+-4];
	st.global.f32 	[%rd6], %f23;
	ld.global.f32 	%f24, [%rd8+-4];
	st.global.f32 	[%rd8], %f24;
$L__BB0_10:
	bar.sync 	0;
	ld.global.f32 	%f29, [%rd2];
	st.global.f32 	[%rd11], %f29;
	ld.global.f32 	%f2, [%rd4];
	st.global.f32 	[%rd12], %f2;
	@%p12 bra 	$L__BB0_18;
	ld.global.f32 	%f30, [%rd2];
	div.rn.f32 	%f31, %f2, %f30;
	ld.global.f32 	%f32, [%rd4+4];
	ld.global.f32 	%f33, [%rd2+4];
	div.rn.f32 	%f34, %f32, %f33;
	ld.global.f32 	%f35, [%rd8];
	ld.global.f32 	%f36, [%rd8+4];
	sqrt.rn.f32 	%f37, %f30;
	sqrt.rn.f32 	%f38, %f33;
	add.f32 	%f39, %f33, %f30;
	mul.f32 	%f40, %f39, 0f3F000000;
	mul.f32 	%f41, %f34, %f38;
	fma.rn.f32 	%f42, %f31, %f37, %f41;
	add.f32 	%f43, %f37, %f38;
	div.rn.f32 	%f44, %f42, %f43;
	sqrt.rn.f32 	%f45, %f40;
	mul.f32 	%f46, %f45, 0f4048796D;
	sub.f32 	%f3, %f44, %f46;
	add.f32 	%f4, %f46, %f44;
	sub.f32 	%f47, %f4, %f3;
	rcp.rn.f32 	%f48, %f47;
	sub.f32 	%f49, %f36, %f35;
	mul.f32 	%f50, %f49, 0f411CFDF4;
	mul.f32 	%f51, %f39, %f50;
	sub.f32 	%f52, %f32, %f2;
	mul.f32 	%f53, %f32, %f32;
	div.rn.f32 	%f54, %f53, %f33;
	mul.f32 	%f55, %f2, %f2;
	div.rn.f32 	%f56, %f55, %f30;
	sub.f32 	%f57, %f54, %f56;
	mul.f32 	%f58, %f33, %f33;
	mul.f32 	%f59, %f30, %f30;
	sub.f32 	%f60, %f58, %f59;
	fma.rn.f32 	%f61, %f60, 0f409CFDF4, %f57;
	fma.rn.f32 	%f62, %f51, 0f3F000000, %f61;
	mul.f32 	%f63, %f48, %f1;
	mul.f32 	%f64, %f52, %f4;
	sub.f32 	%f65, %f64, %f62;
	mul.f32 	%f5, %f65, %f63;
	mul.f32 	%f66, %f52, %f3;
	sub.f32 	%f67, %f62, %f66;
	mul.f32 	%f6, %f67, %f63;
	bar.sync 	0;
	setp.geu.f32 	%p13, %f3, 0f00000000;
	@%p13 bra 	$L__BB0_13;
	atom.global.add.f32 	%f71, [%rd11], %f5;
	mul.f32 	%f72, %f3, %f5;
	atom.global.add.f32 	%f73, [%rd12], %f72;
	bra.uni 	$L__BB0_14;
$L__BB0_13:
	atom.global.add.f32 	%f68, [%rd11+4], %f5;
	mul.f32 	%f69, %f3, %f5;
	atom.global.add.f32 	%f70, [%rd12+4], %f69;
$L__BB0_14:
	setp.leu.f32 	%p14, %f4, 0f00000000;
	@%p14 bra 	$L__BB0_16;
	atom.global.add.f32 	%f77, [%rd11+4], %f6;
	mul.f32 	%f78, %f4, %f6;
	atom.global.add.f32 	%f79, [%rd12+4], %f78;
	bra.uni 	$L__BB0_17;
$L__BB0_16:
	atom.global.add.f32 	%f74, [%rd11], %f6;
	mul.f32 	%f75, %f4, %f6;
	atom.global.add.f32 	%f76, [%rd12], %f75;
$L__BB0_17:
	bar.sync 	0;
$L__BB0_18:
	ld.global.f32 	%f80, [%rd11];
	st.global.f32 	[%rd2], %f80;
	ld.global.f32 	%f81, [%rd12];
	st.global.f32 	[%rd4], %f81;
	bar.sync 	0;
	ld.global.f32 	%f82, [%rd2];
	st.global.f32 	[%rd11], %f82;
	ld.global.f32 	%f7, [%rd6];
	st.global.f32 	[%rd13], %f7;
	@%p15 bra 	$L__BB0_26;
	ld.param.u32 	%r21, [_Z17WavePropagation2dPfS_S_S_S_S_iiS_if_param_6];
	ld.global.f32 	%f83, [%rd2];
	div.rn.f32 	%f84, %f7, %f83;
	ld.global.f32 	%f85, [%rd9];
	mul.wide.s32 	%rd35, %r21, 4;
	add.s64 	%rd36, %rd2, %rd35;
	ld.global.f32 	%f86, [%rd36];
	div.rn.f32 	%f87, %f85, %f86;
	ld.global.f32 	%f88, [%rd8];
	ld.global.f32 	%f89, [%rd10];
	sqrt.rn.f32 	%f90, %f83;
	sqrt.rn.f32 	%f91, %f86;
	add.f32 	%f92, %f86, %f83;
	mul.f32 	%f93, %f92, 0f3F000000;
	mul.f32 	%f94, %f87, %f91;
	fma.rn.f32 	%f95, %f84, %f90, %f94;
	add.f32 	%f96, %f90, %f91;
	div.rn.f32 	%f97, %f95, %f96;
	sqrt.rn.f32 	%f98, %f93;
	mul.f32 	%f99, %f98, 0f4048796D;
	sub.f32 	%f8, %f97, %f99;
	add.f32 	%f9, %f99, %f97;
	sub.f32 	%f100, %f9, %f8;
	rcp.rn.f32 	%f101, %f100;
	sub.f32 	%f102, %f89, %f88;
	mul.f32 	%f103, %f102, 0f411CFDF4;
	mul.f32 	%f104, %f92, %f103;
	sub.f32 	%f105, %f85, %f7;
	mul.f32 	%f106, %f85, %f85;
	div.rn.f32 	%f107, %f106, %f86;
	mul.f32 	%f108, %f7, %f7;
	div.rn.f32 	%f109, %f108, %f83;
	sub.f32 	%f110, %f107, %f109;
	mul.f32 	%f111, %f86, %f86;
	mul.f32 	%f112, %f83, %f83;
	sub.f32 	%f113, %f111, %f112;
	fma.rn.f32 	%f114, %f113, 0f409CFDF4, %f110;
	fma.rn.f32 	%f115, %f104, 0f3F000000, %f114;
	mul.f32 	%f116, %f101, %f1;
	mul.f32 	%f117, %f105, %f9;
	sub.f32 	%f118, %f117, %f115;
	mul.f32 	%f10, %f118, %f116;
	mul.f32 	%f119, %f105, %f8;
	sub.f32 	%f120, %f115, %f119;
	mul.f32 	%f11, %f120, %f116;
	bar.sync 	0;
	setp.geu.f32 	%p16, %f8, 0f00000000;
	@%p16 bra 	$L__BB0_21;
	atom.global.add.f32 	%f124, [%rd11], %f10;
	mul.f32 	%f125, %f8, %f10;
	atom.global.add.f32 	%f126, [%rd13], %f125;
	bra.uni 	$L__BB0_22;
$L__BB0_21:
	ld.param.u32 	%r22, [_Z17WavePropagation2dPfS_S_S_S_S_iiS_if_param_6];
	mul.wide.s32 	%rd37, %r22, 4;
	add.s64 	%rd38, %rd11, %rd37;
	atom.global.add.f32 	%f121, [%rd38], %f10;
	mul.f32 	%f122, %f8, %f10;
	atom.global.add.f32 	%f123, [%rd14], %f122;
$L__BB0_22:
	setp.leu.f32 	%p17, %f9, 0f00000000;
	@%p17 bra 	$L__BB0_24;
	ld.param.u32 	%r23, [_Z17WavePropagation2dPfS_S_S_S_S_iiS_if_param_6];
	mul.wide.s32 	%rd39, %r23, 4;
	add.s64 	%rd40, %rd11, %rd39;
	atom.global.add.f32 	%f130, [%rd40], %f11;
	mul.f32 	%f131, %f9, %f11;
	atom.global.add.f32 	%f132, [%rd14], %f131;
	bra.uni 	$L__BB0_25;
$L__BB0_24:
	atom.global.add.f32 	%f127, [%rd11], %f11;
	mul.f32 	%f128, %f9, %f11;
	atom.global.add.f32 	%f129, [%rd13], %f128;
$L__BB0_25:
	bar.sync 	0;
$L__BB0_26:
	ld.global.f32 	%f133, [%rd11];
	st.global.f32 	[%rd2], %f133;
	ld.global.f32 	%f134, [%rd13];
	st.global.f32 	[%rd6], %f134;
	bar.sync 	0;
	add.s32 	%r25, %r25, 1;
	setp.ne.s32 	%p18, %r25, 0;
	@%p18 bra 	$L__BB0_2;
$L__BB0_27:
	ret;

}


// ===== COMPILED SASS (sm_100) =====

	.target	sm_100

	.elftype	@"ET_EXEC"


//--------------------- .note.nv.tkinfo           --------------------------
	.section	.note.nv.tkinfo,"",@"SHT_NOTE"
	.sectionflags	@"SHF_NOTE_NV_TKINFO"
	.tkinfo
        /*0018*/ 	.word	0x00000002
        /*0030*/ 	.string	""
        /*0030*/ 	.string	"ptxas"
        /*0030*/ 	.string	"Cuda compilation tools, release 13.0, V13.0.88"
        /*0030*/ 	.string	"Build cuda_13.0.r13.0/compiler.36424714_0"
        /*0030*/ 	.string	"-arch sm_100 -m 64 "



//--------------------- .note.nv.cuinfo           --------------------------
	.section	.note.nv.cuinfo,"",@"SHT_NOTE"
	.sectionflags	@"SHF_NOTE_NV_CUINFO"
        /*0018*/ 	.short	0x0002
        /*001a*/ 	.short	0x0064
        /*001c*/ 	.short	0x0082
	.zero		2


//--------------------- .nv.info                  --------------------------
	.section	.nv.info,"",@"SHT_CUDA_INFO"
	.align	4


	//----- nvinfo : EIATTR_REGCOUNT
	.align		4
        /*0000*/ 	.byte	0x04, 0x2f
        /*0002*/ 	.short	(.L_1 - .L_0)
	.align		4
.L_0:
        /*0004*/ 	.word	index@(_Z17WavePropagation2dPfS_S_S_S_S_iiS_if)
        /*0008*/ 	.word	0x00000037


	//----- nvinfo : EIATTR_FRAME_SIZE
	.align		4
.L_1:
        /*000c*/ 	.byte	0x04, 0x11
        /*000e*/ 	.short	(.L_3 - .L_2)
	.align		4
.L_2:
        /*0010*/ 	.word	index@($__internal_2_$__cuda_sm3x_div_rn_noftz_f32_slowpath)
        /*0014*/ 	.word	0x00000000


	//----- nvinfo : EIATTR_FRAME_SIZE
	.align		4
.L_3:
        /*0018*/ 	.byte	0x04, 0x11
        /*001a*/ 	.short	(.L_5 - .L_4)
	.align		4
.L_4:
        /*001c*/ 	.word	index@($__internal_1_$__cuda_sm20_sqrt_rn_f32_slowpath)
        /*0020*/ 	.word	0x00000000


	//----- nvinfo : EIATTR_FRAME_SIZE
	.align		4
.L_5:
        /*0024*/ 	.byte	0x04, 0x11
        /*0026*/ 	.short	(.L_7 - .L_6)
	.align		4
.L_6:
        /*0028*/ 	.word	index@($__internal_0_$__cuda_sm20_rcp_rn_f32_slowpath)
        /*002c*/ 	.word	0x00000000


	//----- nvinfo : EIATTR_FRAME_SIZE
	.align		4
.L_7:
        /*0030*/ 	.byte	0x04, 0x11
        /*0032*/ 	.short	(.L_9 - .L_8)
	.align		4
.L_8:
        /*0034*/ 	.word	index@(_Z17WavePropagation2dPfS_S_S_S_S_iiS_if)
        /*0038*/ 	.word	0x00000000


	//----- nvinfo : EIATTR_MIN_STACK_SIZE
	.align		4
.L_9:
        /*003c*/ 	.byte	0x04, 0x12
        /*003e*/ 	.short	(.L_11 - .L_10)
	.align		4
.L_10:
        /*0040*/ 	.word	index@(_Z17WavePropagation2dPfS_S_S_S_S_iiS_if)
        /*0044*/ 	.word	0x00000000
.L_11:


//--------------------- .nv.compat                --------------------------
	.section	.nv.compat,"",@"SHT_CUDA_COMPAT_INFO"
	.align	4
        /*0000*/ 	.byte	0x02, 0x09, 0x00, 0x00, 0x02, 0x02, 0x01, 0x00, 0x02, 0x05, 0x05, 0x00, 0x03, 0x07, 0x01, 0x01
        /*0010*/ 	.byte	0x02, 0x03, 0x00, 0x00, 0x02, 0x06, 0x01, 0x00, 0x04, 0x0b, 0x08, 0x00, 0x01, 0x00, 0x00, 0x00
        /*0020*/ 	.byte	0x00, 0x00, 0x00, 0x00


//--------------------- .nv.info._Z17WavePropagation2dPfS_S_S_S_S_iiS_if --------------------------
	.section	.nv.info._Z17WavePropagation2dPfS_S_S_S_S_iiS_if,"",@"SHT_CUDA_INFO"
	.sectionflags	@""
	.align	4


	//----- nvinfo : EIATTR_CUDA_API_VERSION
	.align		4
        /*0000*/ 	.byte	0x04, 0x37
        /*0002*/ 	.short	(.L_13 - .L_12)
.L_12:
        /*0004*/ 	.word	0x00000082


	//----- nvinfo : EIATTR_KPARAM_INFO
	.align		4
.L_13:
        /*0008*/ 	.byte	0x04, 0x17
        /*000a*/ 	.short	(.L_15 - .L_14)
.L_14:
        /*000c*/ 	.word	0x00000000
        /*0010*/ 	.short	0x000a
        /*0012*/ 	.short	0x0044
        /*0014*/ 	.byte	0x00, 0xf0, 0x11, 0x00


	//----- nvinfo : EIATTR_KPARAM_INFO
	.align		4
.L_15:
        /*0018*/ 	.byte	0x04, 0x17
        /*001a*/ 	.short	(.L_17 - .L_16)
.L_16:
        /*001c*/ 	.word	0x00000000
        /*0020*/ 	.short	0x0009
        /*0022*/ 	.short	0x0040
        /*0024*/ 	.byte	0x00, 0xf0, 0x11, 0x00


	//----- nvinfo : EIATTR_KPARAM_INFO
	.align		4
.L_17:
        /*0028*/ 	.byte	0x04, 0x17
        /*002a*/ 	.short	(.L_19 - .L_18)
.L_18:
        /*002c*/ 	.word	0x00000000
        /*0030*/ 	.short	0x0008
        /*0032*/ 	.short	0x0038
        /*0034*/ 	.byte	0x00, 0xf5, 0x21, 0x00


	//----- nvinfo : EIATTR_KPARAM_INFO
	.align		4
.L_19:
        /*0038*/ 	.byte	0x04, 0x17
        /*003a*/ 	.short	(.L_21 - .L_20)
.L_20:
        /*003c*/ 	.word	0x00000000
        /*0040*/ 	.short	0x0007
        /*0042*/ 	.short	0x0034
        /*0044*/ 	.byte	0x00, 0xf0, 0x11, 0x00


	//----- nvinfo : EIATTR_KPARAM_INFO
	.align		4
.L_21:
        /*0048*/ 	.byte	0x04, 0x17
        /*004a*/ 	.short	(.L_23 - .L_22)
.L_22:
        /*004c*/ 	.word	0x00000000
        /*0050*/ 	.short	0x0006
        /*0052*/ 	.short	0x0030
        /*0054*/ 	.byte	0x00, 0xf0, 0x11, 0x00


	//----- nvinfo : EIATTR_KPARAM_INFO
	.align		4
.L_23:
        /*0058*/ 	.byte	0x04, 0x17
        /*005a*/ 	.short	(.L_25 - .L_24)
.L_24:
        /*005c*/ 	.word	0x00000000
        /*0060*/ 	.short	0x0005
        /*0062*/ 	.short	0x0028
        /*0064*/ 	.byte	0x00, 0xf5, 0x21, 0x00


	//----- nvinfo : EIATTR_KPARAM_INFO
	.align		4
.L_25:
        /*0068*/ 	.byte	0x04, 0x17
        /*006a*/ 	.short	(.L_27 - .L_26)
.L_26:
        /*006c*/ 	.word	0x00000000
        /*0070*/ 	.short	0x0004
        /*0072*/ 	.short	0x0020
        /*0074*/ 	.byte	0x00, 0xf5, 0x21, 0x00


	//----- nvinfo : EIATTR_KPARAM_INFO
	.align		4
.L_27:
        /*0078*/ 	.byte	0x04, 0x17
        /*007a*/ 	.short	(.L_29 - .L_28)
.L_28:
        /*007c*/ 	.word	0x00000000
        /*0080*/ 	.short	0x0003
        /*0082*/ 	.short	0x0018
        /*0084*/ 	.byte	0x00, 0xf5, 0x21, 0x00


	//----- nvinfo : EIATTR_KPARAM_INFO
	.align		4
.L_29:
        /*0088*/ 	.byte	0x04, 0x17
        /*008a*/ 	.short	(.L_31 - .L_30)
.L_30:
        /*008c*/ 	.word	0x00000000
        /*0090*/ 	.short	0x0002
        /*0092*/ 	.short	0x0010
        /*0094*/ 	.byte	0x00, 0xf5, 0x21, 0x00


	//----- nvinfo : EIATTR_KPARAM_INFO
	.align		4
.L_31:
        /*0098*/ 	.byte	0x04, 0x17
        /*009a*/ 	.short	(.L_33 - .L_32)
.L_32:
        /*009c*/ 	.word	0x00000000
        /*00a0*/ 	.short	0x0001
        /*00a2*/ 	.short	0x0008
        /*00a4*/ 	.byte	0x00, 0xf5, 0x21, 0x00


	//----- nvinfo : EIATTR_KPARAM_INFO
	.align		4
.L_33:
        /*00a8*/ 	.byte	0x04, 0x17
        /*00aa*/ 	.short	(.L_35 - .L_34)
.L_34:
        /*00ac*/ 	.word	0x00000000
        /*00b0*/ 	.short	0x0000
        /*00b2*/ 	.short	0x0000
        /*00b4*/ 	.byte	0x00, 0xf5, 0x21, 0x00


	//----- nvinfo : EIATTR_SPARSE_MMA_MASK
	.align		4
.L_35:
        /*00b8*/ 	.byte	0x03, 0x50
        /*00ba*/ 	.short	0x0000


	//----- nvinfo : EIATTR_MAXREG_COUNT
	.align		4
        /*00bc*/ 	.byte	0x03, 0x1b
        /*00be*/ 	.short	0x00ff


	//----- nvinfo : EIATTR_NUM_BARRIERS
	.align		4
        /*00c0*/ 	.byte	0x02, 0x4c
        /*00c2*/ 	.byte	0x01
	.zero		1


	//----- nvinfo : EIATTR_MERCURY_ISA_VERSION
	.align		4
        /*00c4*/ 	.byte	0x03, 0x5f
        /*00c6*/ 	.short	0x0101


	//----- nvinfo : EIATTR_VRC_CTA_INIT_COUNT
	.align		4
        /*00c8*/ 	.byte	0x02, 0x4a
	.zero		1
	.zero		1


	//----- nvinfo : EIATTR_EXIT_INSTR_OFFSETS
	.align		4
        /*00cc*/ 	.byte	0x04, 0x1c
        /*00ce*/ 	.short	(.L_37 - .L_36)


	//   ....[0]....
.L_36:
        /*00d0*/ 	.word	0x000000a0


	//   ....[1]....
        /*00d4*/ 	.word	0x00001eb0


	//----- nvinfo : EIATTR_CRS_STACK_SIZE
	.align		4
.L_37:
        /*00d8*/ 	.byte	0x04, 0x1e
        /*00da*/ 	.short	(.L_39 - .L_38)
.L_38:
        /*00dc*/ 	.word	0x00000000


	//----- nvinfo : EIATTR_CBANK_PARAM_SIZE
	.align		4
.L_39:
        /*00e0*/ 	.byte	0x03, 0x19
        /*00e2*/ 	.short	0x0048


	//----- nvinfo : EIATTR_PARAM_CBANK
	.align		4
        /*00e4*/ 	.byte	0x04, 0x0a
        /*00e6*/ 	.short	(.L_41 - .L_40)
	.align		4
.L_40:
        /*00e8*/ 	.word	index@(.nv.constant0._Z17WavePropagation2dPfS_S_S_S_S_iiS_if)
        /*00ec*/ 	.short	0x0380
        /*00ee*/ 	.short	0x0048


	//----- nvinfo : EIATTR_SW_WAR
	.align		4
.L_41:
        /*00f0*/ 	.byte	0x04, 0x36
        /*00f2*/ 	.short	(.L_43 - .L_42)
.L_42:
        /*00f4*/ 	.word	0x00000008
.L_43:


//--------------------- .nv.callgraph             --------------------------
	.section	.nv.callgraph,"",@"SHT_CUDA_CALLGRAPH"
	.align	4
	.sectionentsize	8
	.align		4
        /*0000*/ 	.word	0x00000000
	.align		4
        /*0004*/ 	.word	0xffffffff
	.align		4
        /*0008*/ 	.word	0x00000000
	.align		4
        /*000c*/ 	.word	0xfffffffe
	.align		4
        /*0010*/ 	.word	0x00000000
	.align		4
        /*0014*/ 	.word	0xfffffffd
	.align		4
        /*0018*/ 	.word	0x00000000
	.align		4
        /*001c*/ 	.word	0xfffffffc


//--------------------- .text._Z17WavePropagation2dPfS_S_S_S_S_iiS_if --------------------------
	.section	.text._Z17WavePropagation2dPfS_S_S_S_S_iiS_if,"ax",@progbits
	.align	128
        .global         _Z17WavePropagation2dPfS_S_S_S_S_iiS_if
        .type           _Z17WavePropagation2dPfS_S_S_S_S_iiS_if,@function
        .size           _Z17WavePropagation2dPfS_S_S_S_S_iiS_if,(.L_x_82 - _Z17WavePropagation2dPfS_S_S_S_S_iiS_if)
        .other          _Z17WavePropagation2dPfS_S_S_S_S_iiS_if,@"STO_CUDA_ENTRY STV_DEFAULT"
_Z17WavePropagation2dPfS_S_S_S_S_iiS_if:
.text._Z17WavePropagation2dPfS_S_S_S_S_iiS_if:
[----:B------:R-:W-:Y:S01]  /*0000*/  LDC R1, c[0x0][0x37c] ;  /* 0x0000df00ff017b82 */ /* 0x000fe20000000800 */
[----:B------:R-:W0:Y:S07]  /*0010*/  LDCU UR4, c[0x0][0x3c0] ;  /* 0x00007800ff0477ac */ /* 0x000e2e0008000800 */
[----:B------:R-:W1:Y:S01]  /*0020*/  LDC R8, c[0x0][0x360] ;  /* 0x0000d800ff087b82 */ /* 0x000e620000000800 */
[----:B------:R-:W2:Y:S01]  /*0030*/  S2R R3, SR_TID.X ;  /* 0x0000000000037919 */ /* 0x000ea20000002100 */
[----:B------:R-:W3:Y:S06]  /*0040*/  S2R R0, SR_TID.Y ;  /* 0x0000000000007919 */ /* 0x000eec0000002200 */
[----:B------:R-:W4:Y:S08]  /*0050*/  LDC R7, c[0x0][0x364] ;  /* 0x0000d900ff077b82 */ /* 0x000f300000000800 */
[----:B------:R-:W1:Y:S01]  /*0060*/  S2UR UR5, SR_CTAID.X ;  /* 0x00000000000579c3 */ /* 0x000e620000002500 */
[----:B0-----:R-:W-:-:S06]  /*0070*/  UISETP.GE.AND UP0, UPT, UR4, 0x1, UPT ;  /* 0x000000010400788c */ /* 0x001fcc000bf06270 */
[----:B------:R-:W-:Y:S01]  /*0080*/  PLOP3.LUT P0, PT, PT, PT, UP0, 0x80, 0x8 ;  /* 0x000000000008781c */ /* 0x000fe20003f0f008 */
[----:B------:R-:W0:-:S12]  /*0090*/  S2UR UR6, SR_CTAID.Y ;  /* 0x00000000000679c3 */ /* 0x000e180000002600 */
[----:B0123--:R-:W-:Y:S05]  /*00a0*/  @!P0 EXIT ;  /* 0x000000000000894d */ /* 0x00ffea0003800000 */
[----:B------:R-:W0:Y:S01]  /*00b0*/  LDCU.64 UR10, c[0x0][0x3b0] ;  /* 0x00007600ff0a77ac */ /* 0x000e220008000a00 */
[----:B------:R-:W1:Y:S01]  /*00c0*/  LDC.64 R34, c[0x0][0x3a0] ;  /* 0x0000e800ff227b82 */ /* 0x000e620000000a00 */
[----:B------:R-:W-:Y:S02]  /*00d0*/  IMAD R8, R8, UR5, R3 ;  /* 0x0000000508087c24 */ /* 0x000fe4000f8e0203 */
[----:B----4-:R-:W-:Y:S01]  /*00e0*/  IMAD R7, R7, UR6, R0 ;  /* 0x0000000607077c24 */ /* 0x010fe2000f8e0200 */
[----:B------:R-:W2:Y:S04]  /*00f0*/  LDCU.64 UR8, c[0x0][0x358] ;  /* 0x00006b00ff0877ac */ /* 0x000ea80008000a00 */
[----:B------:R-:W3:Y:S01]  /*0100*/  LDC.64 R32, c[0x0][0x3b8] ;  /* 0x0000ee00ff207b82 */ /* 0x000ee20000000a00 */
[----:B------:R-:W4:Y:S01]  /*0110*/  LDCU UR7, c[0x0][0x3c4] ;  /* 0x00007880ff0777ac */ /* 0x000f220008000800 */
[----:B------:R-:W-:-:S06]  /*0120*/  UIADD3 UR4, UPT, UPT, -UR4, URZ, URZ ;  /* 0x000000ff04047290 */ /* 0x000fcc000fffe1ff */
[----:B------:R-:W5:Y:S01]  /*0130*/  LDC.64 R50, c[0x0][0x380] ;  /* 0x0000e000ff327b82 */ /* 0x000f620000000a00 */
[C---:B0-----:R-:W-:Y:S01]  /*0140*/  IMAD R3, R7.reuse, UR10, R8 ;  /* 0x0000000a07037c24 */ /* 0x041fe2000f8e0208 */
[----:B------:R-:W-:Y:S01]  /*0150*/  MOV R13, UR10 ;  /* 0x0000000a000d7c02 */ /* 0x000fe20008000f00 */
[----:B------:R-:W-:Y:S02]  /*0160*/  UIADD3 UR6, UPT, UPT, UR11, -0x1, URZ ;  /* 0xffffffff0b067890 */ /* 0x000fe4000fffe0ff */
[----:B------:R-:W-:Y:S01]  /*0170*/  ISETP.GE.AND P1, PT, R7, UR11, PT ;  /* 0x0000000b07007c0c */ /* 0x000fe2000bf26270 */
[----:B------:R-:W-:Y:S02]  /*0180*/  UIADD3 UR5, UPT, UPT, UR10, -0x1, URZ ;  /* 0xffffffff0a057890 */ /* 0x000fe4000fffe0ff */
[----:B------:R-:W-:Y:S01]  /*0190*/  IADD3 R5, PT, PT, R3, -UR10, RZ ;  /* 0x8000000a03057c10 */ /* 0x000fe2000fffe0ff */
[----:B------:R-:W0:Y:S01]  /*01a0*/  LDC.64 R46, c[0x0][0x390] ;  /* 0x0000e400ff2e7b82 */ /* 0x000e220000000a00 */
[----:B------:R-:W-:-:S03]  /*01b0*/  ISETP.GE.AND P0, PT, R7, UR6, PT ;  /* 0x0000000607007c0c */ /* 0x000fc6000bf06270 */
[C---:B-1----:R-:W-:Y:S01]  /*01c0*/  IMAD.WIDE R34, R5.reuse, 0x4, R34 ;  /* 0x0000000405227825 */ /* 0x042fe200078e0222 */
[C---:B------:R-:W-:Y:S02]  /*01d0*/  ISETP.LT.AND P1, PT, R8.reuse, UR5, !P1 ;  /* 0x0000000508007c0c */ /* 0x040fe4000cf21270 */
[----:B------:R-:W-:Y:S01]  /*01e0*/  ISETP.LT.AND P0, PT, R8, UR10, !P0 ;  /* 0x0000000a08007c0c */ /* 0x000fe2000c701270 */
[----:B------:R-:W1:Y:S01]  /*01f0*/  LDC.64 R26, c[0x0][0x3a8] ;  /* 0x0000ea00ff1a7b82 */ /* 0x000e620000000a00 */
[----:B---3--:R-:W-:-:S04]  /*0200*/  IMAD.WIDE R32, R5, 0x4, R32 ;  /* 0x0000000405207825 */ /* 0x008fc800078e0220 */
[----:B------:R-:W-:-:S03]  /*0210*/  IMAD.WIDE R24, R13, 0x4, R34 ;  /* 0x000000040d187825 */ /* 0x000fc600078e0222 */
[----:B------:R-:W3:Y:S01]  /*0220*/  LDC.64 R30, c[0x0][0x388] ;  /* 0x0000e200ff1e7b82 */ /* 0x000ee20000000a00 */
[----:B-----5:R-:W-:-:S04]  /*0230*/  IMAD.WIDE R50, R5, 0x4, R50 ;  /* 0x0000000405327825 */ /* 0x020fc800078e0232 */
[----:B------:R-:W-:-:S03]  /*0240*/  IMAD.WIDE R22, R13, 0x4, R32 ;  /* 0x000000040d167825 */ /* 0x000fc600078e0220 */
[----:B------:R-:W5:Y:S01]  /*0250*/  LDC.64 R28, c[0x0][0x398] ;  /* 0x0000e600ff1c7b82 */ /* 0x000f620000000a00 */
[----:B0-----:R-:W-:-:S04]  /*0260*/  IMAD.WIDE R46, R5, 0x4, R46 ;  /* 0x00000004052e7825 */ /* 0x001fc800078e022e */
[----:B------:R-:W-:-:S04]  /*0270*/  IMAD.WIDE R48, R13, 0x4, R50 ;  /* 0x000000040d307825 */ /* 0x000fc800078e0232 */
[----:B-1----:R-:W-:-:S04]  /*0280*/  IMAD.WIDE R26, R3, 0x4, R26 ;  /* 0x00000004031a7825 */ /* 0x002fc800078e021a */
[----:B------:R-:W-:-:S04]  /*0290*/  IMAD.WIDE R18, R13, 0x4, R46 ;  /* 0x000000040d127825 */ /* 0x000fc800078e022e */
[----:B------:R-:W-:-:S04]  /*02a0*/  IMAD.WIDE R20, R13, 0x4, R26 ;  /* 0x000000040d147825 */ /* 0x000fc800078e021a */
[----:B------:R-:W-:-:S04]  /*02b0*/  IMAD.WIDE R16, R13, 0x4, R24 ;  /* 0x000000040d107825 */ /* 0x000fc800078e0218 */
[----:B---3--:R-:W-:-:S04]  /*02c0*/  IMAD.WIDE R30, R3, 0x4, R30 ;  /* 0x00000004031e7825 */ /* 0x008fc800078e021e */
[----:B-----5:R-:W-:-:S04]  /*02d0*/  IMAD.WIDE R28, R3, 0x4, R28 ;  /* 0x00000004031c7825 */ /* 0x020fc800078e021c */
[----:B--2-4-:R-:W-:-:S07]  /*02e0*/  IMAD.WIDE R12, R13, 0x4, R22 ;  /* 0x000000040d0c7825 */ /* 0x014fce00078e0216 */
.L_x_62:
[----:B------:R-:W-:Y:S01]  /*02f0*/  ISETP.NE.AND P2, PT, R7, RZ, PT ;  /* 0x000000ff0700720c */ /* 0x000fe20003f45270 */
[----:B------:R-:W-:-:S12]  /*0300*/  BSSY.RECONVERGENT B0, `(.L_x_0) ;  /* 0x0000018000007945 */ /* 0x000fd80003800200 */
[----:B--2---:R-:W-:Y:S05]  /*0310*/  @P2 BRA `(.L_x_1) ;  /* 0x0000000000302947 */ /* 0x004fea0003800000 */
[----:B------:R-:W0:Y:S02]  /*0320*/  LDC R5, c[0x0][0x3b0] ;  /* 0x0000ec00ff057b82 */ /* 0x000e240000000800 */
[----:B0-----:R-:W-:-:S06]  /*0330*/  IMAD.WIDE R2, R5, 0x4, R48 ;  /* 0x0000000405027825 */ /* 0x001fcc00078e0230 */
[----:B------:R-:W2:Y:S01]  /*0340*/  LDG.E R3, desc[UR8][R2.64] ;  /* 0x0000000802037981 */ /* 0x000ea2000c1e1900 */
[----:B------:R-:W-:-:S03]  /*0350*/  IMAD.WIDE R4, R5, 0x4, R18 ;  /* 0x0000000405047825 */ /* 0x000fc600078e0212 */
[----:B--2---:R0:W-:Y:S04]  /*0360*/  STG.E desc[UR8][R48.64], R3 ;  /* 0x0000000330007986 */ /* 0x0041e8000c101908 */
[----:B------:R-:W2:Y:S04]  /*0370*/  LDG.E R5, desc[UR8][R4.64] ;  /* 0x0000000804057981 */ /* 0x000ea8000c1e1900 */
[----:B--2---:R0:W-:Y:S04]  /*0380*/  STG.E desc[UR8][R18.64], R5 ;  /* 0x0000000512007986 */ /* 0x0041e8000c101908 */
[----:B------:R-:W2:Y:S04]  /*0390*/  LDG.E R9, desc[UR8][R16.64] ;  /* 0x0000000810097981 */ /* 0x000ea8000c1e1900 */
[----:B--2---:R0:W-:Y:S04]  /*03a0*/  STG.E desc[UR8][R24.64], R9 ;  /* 0x0000000918007986 */ /* 0x0041e8000c101908 */
[----:B------:R-:W2:Y:S04]  /*03b0*/  LDG.E R11, desc[UR8][R12.64] ;  /* 0x000000080c0b7981 */ /* 0x000ea8000c1e1900 */
[----:B--2---:R0:W-:Y:S01]  /*03c0*/  STG.E desc[UR8][R22.64], R11 ;  /* 0x0000000b16007986 */ /* 0x0041e2000c101908 */
[----:B------:R-:W-:Y:S05]  /*03d0*/  BRA `(.L_x_2) ;  /* 0x0000000000287947 */ /* 0x000fea0003800000 */
.L_x_1:
[----:B------:R-:W-:-:S13]  /*03e0*/  ISETP.NE.AND P2, PT, R7, UR5, PT ;  /* 0x0000000507007c0c */ /* 0x000fda000bf45270 */
[----:B------:R-:W-:Y:S05]  /*03f0*/  @P2 BRA `(.L_x_2) ;  /* 0x0000000000202947 */ /* 0x000fea0003800000 */
[----:B------:R-:W2:Y:S04]  /*0400*/  LDG.E R3, desc[UR8][R50.64] ;  /* 0x0000000832037981 */ /* 0x000ea8000c1e1900 */
[----:B--2---:R1:W-:Y:S04]  /*0410*/  STG.E desc[UR8][R48.64], R3 ;  /* 0x0000000330007986 */ /* 0x0043e8000c101908 */
[----:B------:R-:W2:Y:S04]  /*0420*/  LDG.E R5, desc[UR8][R46.64] ;  /* 0x000000082e057981 */ /* 0x000ea8000c1e1900 */
[----:B--2---:R1:W-:Y:S04]  /*0430*/  STG.E desc[UR8][R18.64], R5 ;  /* 0x0000000512007986 */ /* 0x0043e8000c101908 */
[----:B------:R-:W2:Y:S04]  /*0440*/  LDG.E R9, desc[UR8][R34.64] ;  /* 0x0000000822097981 */ /* 0x000ea8000c1e1900 */
[----:B--2---:R1:W-:Y:S04]  /*0450*/  STG.E desc[UR8][R24.64], R9 ;  /* 0x0000000918007986 */ /* 0x0043e8000c101908 */
[----:B------:R-:W2:Y:S04]  /*0460*/  LDG.E R11, desc[UR8][R32.64] ;  /* 0x00000008200b7981 */ /* 0x000ea8000c1e1900 */
[----:B--2---:R1:W-:Y:S02]  /*0470*/  STG.E desc[UR8][R22.64], R11 ;  /* 0x0000000b16007986 */ /* 0x0043e4000c101908 */
.L_x_2:
[----:B------:R-:W-:Y:S05]  /*0480*/  BSYNC.RECONVERGENT B0 ;  /* 0x0000000000007941 */ /* 0x000fea0003800200 */
.L_x_0:
[----:B------:R-:W-:Y:S01]  /*0490*/  BAR.SYNC.DEFER_BLOCKING 0x0 ;  /* 0x0000000000007b1d */ /* 0x000fe20000010000 */
[----:B------:R-:W-:-:S05]  /*04a0*/  ISETP.NE.AND P2, PT, R8, RZ, PT ;  /* 0x000000ff0800720c */ /* 0x000fca0003f45270 */
[----:B------:R-:W-:Y:S08]  /*04b0*/  BSSY.RECONVERGENT B0, `(.L_x_3) ;  /* 0x0000015000007945 */ /* 0x000ff00003800200 */
[----:B------:R-:W-:Y:S05]  /*04c0*/  @P2 BRA `(.L_x_4) ;  /* 0x0000000000242947 */ /* 0x000fea0003800000 */
[----:B01----:R-:W2:Y:S04]  /*04d0*/  LDG.E R3, desc[UR8][R48.64+0x4] ;  /* 0x0000040830037981 */ /* 0x003ea8000c1e1900 */
        /* <DEDUP_REMOVED lines=8> */
.L_x_4:
[----:B------:R-:W-:-:S13]  /*0560*/  ISETP.NE.AND P2, PT, R8, UR6, PT ;  /* 0x0000000608007c0c */ /* 0x000fda000bf45270 */
[----:B------:R-:W-:Y:S05]  /*0570*/  @P2 BRA `(.L_x_5) ;  /* 0x0000000000202947 */ /* 0x000fea0003800000 */
[----:B01----:R-:W2:Y:S04]  /*0580*/  LDG.E R3, desc[UR8][R48.64+-0x4] ;  /* 0xfffffc0830037981 */ /* 0x003ea8000c1e1900 */
[----:B--2---:R2:W-:Y:S04]  /*0590*/  STG.E desc[UR8][R48.64], R3 ;  /* 0x0000000330007986 */ /* 0x0045e8000c101908 */
[----:B------:R-:W3:Y:S04]  /*05a0*/  LDG.E R5, desc[UR8][R18.64+-0x4] ;  /* 0xfffffc0812057981 */ /* 0x000ee8000c1e1900 */
[----:B---3--:R2:W-:Y:S04]  /*05b0*/  STG.E desc[UR8][R18.64], R5 ;  /* 0x0000000512007986 */ /* 0x0085e8000c101908 */
[----:B------:R-:W3:Y:S04]  /*05c0*/  LDG.E R9, desc[UR8][R24.64+-0x4] ;  /* 0xfffffc0818097981 */ /* 0x000ee8000c1e1900 */
[----:B---3--:R2:W-:Y:S04]  /*05d0*/  STG.E desc[UR8][R24.64], R9 ;  /* 0x0000000918007986 */ /* 0x0085e8000c101908 */
[----:B------:R-:W3:Y:S04]  /*05e0*/  LDG.E R11, desc[UR8][R22.64+-0x4] ;  /* 0xfffffc08160b7981 */ /* 0x000ee8000c1e1900 */
[----:B---3--:R2:W-:Y:S02]  /*05f0*/  STG.E desc[UR8][R22.64], R11 ;  /* 0x0000000b16007986 */ /* 0x0085e4000c101908 */
.L_x_5:
[----:B------:R-:W-:Y:S05]  /*0600*/  BSYNC.RECONVERGENT B0 ;  /* 0x0000000000007941 */ /* 0x000fea0003800200 */
.L_x_3:
[----:B------:R-:W-:Y:S06]  /*0610*/  BAR.SYNC.DEFER_BLOCKING 0x0 ;  /* 0x0000000000007b1d */ /* 0x000fec0000010000 */
[----:B012---:R-:W2:Y:S04]  /*0620*/  LDG.E R3, desc[UR8][R48.64] ;  /* 0x0000000830037981 */ /* 0x007ea8000c1e1900 */
[----:B--2---:R0:W-:Y:S04]  /*0630*/  STG.E desc[UR8][R30.64], R3 ;  /* 0x000000031e007986 */ /* 0x0041e8000c101908 */
[----:B------:R-:W2:Y:S04]  /*0640*/  LDG.E R41, desc[UR8][R18.64] ;  /* 0x0000000812297981 */ /* 0x000ea8000c1e1900 */
[----:B--2---:R0:W-:Y:S01]  /*0650*/  STG.E desc[UR8][R28.64], R41 ;  /* 0x000000291c007986 */ /* 0x0041e2000c101908 */
[----:B------:R-:W-:Y:S05]  /*0660*/  @!P1 BRA `(.L_x_6) ;  /* 0x0000000800d49947 */ /* 0x000fea0003800000 */
[----:B------:R-:W0:Y:S01]  /*0670*/  LDG.E R40, desc[UR8][R48.64] ;  /* 0x0000000830287981 */ /* 0x000e22000c1e1900 */
[----:B------:R-:W-:Y:S01]  /*0680*/  BSSY.RECONVERGENT B0, `(.L_x_7) ;  /* 0x000000e000007945 */ /* 0x000fe20003800200 */
[----:B0-----:R-:W0:Y:S08]  /*0690*/  MUFU.RCP R3, R40 ;  /* 0x0000002800037308 */ /* 0x001e300000001000 */
[----:B------:R-:W1:Y:S01]  /*06a0*/  FCHK P2, R41, R40 ;  /* 0x0000002829007302 */ /* 0x000e620000040000 */
[----:B0-----:R-:W-:-:S04]  /*06b0*/  FFMA R0, -R40, R3, 1 ;  /* 0x3f80000028007423 */ /* 0x001fc80000000103 */
[----:B------:R-:W-:-:S04]  /*06c0*/  FFMA R0, R3, R0, R3 ;  /* 0x0000000003007223 */ /* 0x000fc80000000003 */
[----:B------:R-:W-:-:S04]  /*06d0*/  FFMA R11, R41, R0, RZ ;  /* 0x00000000290b7223 */ /* 0x000fc800000000ff */
[----:B------:R-:W-:-:S04]  /*06e0*/  FFMA R2, -R40, R11, R41 ;  /* 0x0000000b28027223 */ /* 0x000fc80000000129 */
[----:B------:R-:W-:Y:S01]  /*06f0*/  FFMA R11, R0, R2, R11 ;  /* 0x00000002000b7223 */ /* 0x000fe2000000000b */
[----:B-1----:R-:W-:Y:S06]  /*0700*/  @!P2 BRA `(.L_x_8) ;  /* 0x000000000014a947 */ /* 0x002fec0003800000 */
[----:B------:R-:W-:Y:S02]  /*0710*/  MOV R5, R41 ;  /* 0x0000002900057202 */ /* 0x000fe40000000f00 */
[----:B------:R-:W-:Y:S02]  /*0720*/  MOV R2, R40 ;  /* 0x0000002800027202 */ /* 0x000fe40000000f00 */
[----:B------:R-:W-:-:S07]  /*0730*/  MOV R10, 0x750 ;  /* 0x00000750000a7802 */ /* 0x000fce0000000f00 */
[----:B------:R-:W-:Y:S05]  /*0740*/  CALL.REL.NOINC `($__internal_2_$__cuda_sm3x_div_rn_noftz_f32_slowpath) ;  /* 0x0000001c00047944 */ /* 0x000fea0003c00000 */
[----:B------:R-:W-:-:S07]  /*0750*/  MOV R11, R2 ;  /* 0x00000002000b7202 */ /* 0x000fce0000000f00 */
.L_x_8:
[----:B------:R-:W-:Y:S05]  /*0760*/  BSYNC.RECONVERGENT B0 ;  /* 0x0000000000007941 */ /* 0x000fea0003800200 */
.L_x_7:
[----:B------:R-:W2:Y:S04]  /*0770*/  LDG.E R3, desc[UR8][R48.64+0x4] ;  /* 0x0000040830037981 */ /* 0x000ea8000c1e1900 */
[----:B------:R-:W3:Y:S01]  /*0780*/  LDG.E R0, desc[UR8][R18.64+0x4] ;  /* 0x0000040812007981 */ /* 0x000ee2000c1e1900 */
[----:B------:R-:W-:Y:S01]  /*0790*/  BSSY.RECONVERGENT B0, `(.L_x_9) ;  /* 0x000000e000007945 */ /* 0x000fe20003800200 */
[----:B--2---:R-:W0:Y:S08]  /*07a0*/  MUFU.RCP R2, R3 ;  /* 0x0000000300027308 */ /* 0x004e300000001000 */
[----:B---3--:R-:W1:Y:S01]  /*07b0*/  FCHK P2, R0, R3 ;  /* 0x0000000300007302 */ /* 0x008e620000040000 */
        /* <DEDUP_REMOVED lines=11> */
.L_x_10:
[----:B------:R-:W-:Y:S05]  /*0870*/  BSYNC.RECONVERGENT B0 ;  /* 0x0000000000007941 */ /* 0x000fea0003800200 */
.L_x_9:
[----:B------:R0:W5:Y:S04]  /*0880*/  LDG.E R9, desc[UR8][R22.64] ;  /* 0x0000000816097981 */ /* 0x000168000c1e1900 */
[----:B------:R0:W5:Y:S01]  /*0890*/  LDG.E R14, desc[UR8][R22.64+0x4] ;  /* 0x00000408160e7981 */ /* 0x000162000c1e1900 */
[----:B------:R-:W-:Y:S01]  /*08a0*/  IADD3 R2, PT, PT, R40, -0xd000000, RZ ;  /* 0xf300000028027810 */ /* 0x000fe20007ffe0ff */
[----:B------:R0:W1:Y:S01]  /*08b0*/  MUFU.RSQ R5, R40 ;  /* 0x0000002800057308 */ /* 0x0000620000001400 */
[----:B------:R-:W-:Y:S02]  /*08c0*/  BSSY.RECONVERGENT B0, `(.L_x_11) ;  /* 0x000000c000007945 */ /* 0x000fe40003800200 */
[----:B------:R-:W-:-:S13]  /*08d0*/  ISETP.GT.U32.AND P2, PT, R2, 0x727fffff, PT ;  /* 0x727fffff0200780c */ /* 0x000fda0003f44070 */
[----:B0-----:R-:W-:Y:S05]  /*08e0*/  @!P2 BRA `(.L_x_12) ;  /* 0x000000000014a947 */ /* 0x001fea0003800000 */
[----:B------:R-:W-:Y:S02]  /*08f0*/  MOV R2, R40 ;  /* 0x0000002800027202 */ /* 0x000fe40000000f00 */
[----:B------:R-:W-:-:S07]  /*0900*/  MOV R4, 0x920 ;  /* 0x0000092000047802 */ /* 0x000fce0000000f00 */
[----:B-1---5:R-:W-:Y:S05]  /*0910*/  CALL.REL.NOINC `($__internal_1_$__cuda_sm20_sqrt_rn_f32_slowpath) ;  /* 0x00000018003c7944 */ /* 0x022fea0003c00000 */
[----:B------:R-:W-:Y:S01]  /*0920*/  MOV R36, R43 ;  /* 0x0000002b00247202 */ /* 0x000fe20000000f00 */
[----:B------:R-:W-:Y:S06]  /*0930*/  BRA `(.L_x_13) ;  /* 0x0000000000107947 */ /* 0x000fec0003800000 */
.L_x_12:
[----:B-1----:R-:W-:Y:S01]  /*0940*/  FMUL.FTZ R37, R40, R5 ;  /* 0x0000000528257220 */ /* 0x002fe20000410000 */
[----:B------:R-:W-:-:S03]  /*0950*/  FMUL.FTZ R5, R5, 0.5 ;  /* 0x3f00000005057820 */ /* 0x000fc60000410000 */
[----:B------:R-:W-:-:S04]  /*0960*/  FFMA R36, -R37, R37, R40 ;  /* 0x0000002525247223 */ /* 0x000fc80000000128 */
[----:B------:R-:W-:-:S07]  /*0970*/  FFMA R36, R36, R5, R37 ;  /* 0x0000000524247223 */ /* 0x000fce0000000025 */
.L_x_13:
[----:B------:R-:W-:Y:S05]  /*0980*/  BSYNC.RECONVERGENT B0 ;  /* 0x0000000000007941 */ /* 0x000fea0003800200 */
.L_x_11:
[----:B------:R-:W-:Y:S01]  /*0990*/  IADD3 R4, PT, PT, R3, -0xd000000, RZ ;  /* 0xf300000003047810 */ /* 0x000fe20007ffe0ff */
[----:B------:R0:W1:Y:S01]  /*09a0*/  MUFU.RSQ R2, R3 ;  /* 0x0000000300027308 */ /* 0x0000620000001400 */
[----:B------:R-:W-:Y:S02]  /*09b0*/  BSSY.RECONVERGENT B0, `(.L_x_14) ;  /* 0x000000b000007945 */ /* 0x000fe40003800200 */
[----:B------:R-:W-:-:S13]  /*09c0*/  ISETP.GT.U32.AND P2, PT, R4, 0x727fffff, PT ;  /* 0x727fffff0400780c */ /* 0x000fda0003f44070 */
[----:B0-----:R-:W-:Y:S05]  /*09d0*/  @!P2 BRA `(.L_x_15) ;  /* 0x000000000010a947 */ /* 0x001fea0003800000 */
[----:B-1----:R-:W-:Y:S02]  /*09e0*/  MOV R2, R3 ;  /* 0x0000000300027202 */ /* 0x002fe40000000f00 */
[----:B------:R-:W-:-:S07]  /*09f0*/  MOV R4, 0xa10 ;  /* 0x00000a1000047802 */ /* 0x000fce0000000f00 */
[----:B-----5:R-:W-:Y:S05]  /*0a00*/  CALL.REL.NOINC `($__internal_1_$__cuda_sm20_sqrt_rn_f32_slowpath) ;  /* 0x0000001800007944 */ /* 0x020fea0003c00000 */
[----:B------:R-:W-:Y:S05]  /*0a10*/  BRA `(.L_x_16) ;  /* 0x0000000000107947 */ /* 0x000fea0003800000 */
.L_x_15:
[----:B-1----:R-:W-:Y:S01]  /*0a20*/  FMUL.FTZ R4, R3, R2 ;  /* 0x0000000203047220 */ /* 0x002fe20000410000 */
[----:B------:R-:W-:-:S03]  /*0a30*/  FMUL.FTZ R2, R2, 0.5 ;  /* 0x3f00000002027820 */ /* 0x000fc60000410000 */
[----:B------:R-:W-:-:S04]  /*0a40*/  FFMA R43, -R4, R4, R3 ;  /* 0x00000004042b7223 */ /* 0x000fc80000000103 */
[----:B------:R-:W-:-:S07]  /*0a50*/  FFMA R43, R43, R2, R4 ;  /* 0x000000022b2b7223 */ /* 0x000fce0000000004 */
.L_x_16:
[----:B------:R-:W-:Y:S05]  /*0a60*/  BSYNC.RECONVERGENT B0 ;  /* 0x0000000000007941 */ /* 0x000fea0003800200 */
.L_x_14:
[C---:B------:R-:W-:Y:S01]  /*0a70*/  FADD R6, R43.reuse, R36 ;  /* 0x000000242b067221 */ /* 0x040fe20000000000 */
[----:B------:R-:W-:Y:S01]  /*0a80*/  FMUL R5, R43, R15 ;  /* 0x0000000f2b057220 */ /* 0x000fe20000400000 */
[----:B------:R-:W-:Y:S02]  /*0a90*/  BSSY.RECONVERGENT B0, `(.L_x_17) ;  /* 0x0000010000007945 */ /* 0x000fe40003800200 */
[----:B------:R-:W0:Y:S01]  /*0aa0*/  MUFU.RCP R2, R6 ;  /* 0x0000000600027308 */ /* 0x000e220000001000 */
[----:B------:R-:W-:Y:S01]  /*0ab0*/  FFMA R5, R36, R11, R5 ;  /* 0x0000000b24057223 */ /* 0x000fe20000000005 */
[----:B------:R-:W-:-:S04]  /*0ac0*/  FADD R11, R40, R3 ;  /* 0x00000003280b7221 */ /* 0x000fc80000000000 */
[----:B------:R-:W-:Y:S02]  /*0ad0*/  FMUL R36, R11, 0.5 ;  /* 0x3f0000000b247820 */ /* 0x000fe40000400000 */
        /* <DEDUP_REMOVED lines=8> */
[----:B------:R-:W-:-:S07]  /*0b60*/  MOV R10, 0xb80 ;  /* 0x00000b80000a7802 */ /* 0x000fce0000000f00 */
[----:B-----5:R-:W-:Y:S05]  /*0b70*/  CALL.REL.NOINC `($__internal_2_$__cuda_sm3x_div_rn_noftz_f32_slowpath) ;  /* 0x0000001400f87944 */ /* 0x020fea0003c00000 */
[----:B------:R-:W-:-:S07]  /*0b80*/  MOV R15, R2 ;  /* 0x00000002000f7202 */ /* 0x000fce0000000f00 */
.L_x_18:
[----:B------:R-:W-:Y:S05]  /*0b90*/  BSYNC.RECONVERGENT B0 ;  /* 0x0000000000007941 */ /* 0x000fea0003800200 */
.L_x_17:
        /* <DEDUP_REMOVED lines=8> */
[----:B------:R-:W-:Y:S05]  /*0c20*/  BRA `(.L_x_21) ;  /* 0x0000000000107947 */ /* 0x000fea0003800000 */
.L_x_20:
[----:B-1----:R-:W-:Y:S01]  /*0c30*/  FMUL.FTZ R43, R36, R5 ;  /* 0x00000005242b7220 */ /* 0x002fe20000410000 */
[----:B------:R-:W-:-:S03]  /*0c40*/  FMUL.FTZ R5, R5, 0.5 ;  /* 0x3f00000005057820 */ /* 0x000fc60000410000 */
[----:B------:R-:W-:-:S04]  /*0c50*/  FFMA R36, -R43, R43, R36 ;  /* 0x0000002b2b247223 */ /* 0x000fc80000000124 */
[----:B------:R-:W-:-:S07]  /*0c60*/  FFMA R43, R36, R5, R43 ;  /* 0x00000005242b7223 */ /* 0x000fce000000002b */
.L_x_21:
[----:B------:R-:W-:Y:S05]  /*0c70*/  BSYNC.RECONVERGENT B0 ;  /* 0x0000000000007941 */ /* 0x000fea0003800200 */
.L_x_19:
[----:B------:R-:W-:Y:S01]  /*0c80*/  FMUL R36, R43, 3.1324112415313720703 ;  /* 0x4048796d2b247820 */ /* 0x000fe20000400000 */
[----:B------:R-:W-:Y:S03]  /*0c90*/  BSSY.RECONVERGENT B0, `(.L_x_22) ;  /* 0x0000010000007945 */ /* 0x000fe60003800200 */
[C-C-:B------:R-:W-:Y:S01]  /*0ca0*/  FADD R37, -R36.reuse, R15.reuse ;  /* 0x0000000f24257221 */ /* 0x140fe20000000100 */
[----:B------:R-:W-:-:S04]  /*0cb0*/  FADD R38, R36, R15 ;  /* 0x0000000f24267221 */ /* 0x000fc80000000000 */
[----:B------:R-:W-:-:S05]  /*0cc0*/  FADD R10, -R37, R38 ;  /* 0x00000026250a7221 */ /* 0x000fca0000000100 */
[----:B------:R-:W-:-:S04]  /*0cd0*/  IADD3 R2, PT, PT, R10, 0x1800000, RZ ;  /* 0x018000000a027810 */ /* 0x000fc80007ffe0ff */
[----:B------:R-:W-:-:S04]  /*0ce0*/  LOP3.LUT R2, R2, 0x7f800000, RZ, 0xc0, !PT ;  /* 0x7f80000002027812 */ /* 0x000fc800078ec0ff */
[----:B------:R-:W-:-:S13]  /*0cf0*/  ISETP.GT.U32.AND P2, PT, R2, 0x1ffffff, PT ;  /* 0x01ffffff0200780c */ /* 0x000fda0003f44070 */
[----:B------:R-:W-:Y:S05]  /*0d00*/  @P2 BRA `(.L_x_23) ;  /* 0x0000000000102947 */ /* 0x000fea0003800000 */
[----:B------:R-:W-:-:S07]  /*0d10*/  MOV R6, 0xd30 ;  /* 0x00000d3000067802 */ /* 0x000fce0000000f00 */
[----:B-----5:R-:W-:Y:S05]  /*0d20*/  CALL.REL.NOINC `($__internal_0_$__cuda_sm20_rcp_rn_f32_slowpath) ;  /* 0x0000001000647944 */ /* 0x020fea0003c00000 */
[----:B------:R-:W-:Y:S01]  /*0d30*/  MOV R39, R4 ;  /* 0x0000000400277202 */ /* 0x000fe20000000f00 */
[----:B------:R-:W-:Y:S06]  /*0d40*/  BRA `(.L_x_24) ;  /* 0x0000000000107947 */ /* 0x000fec0003800000 */
.L_x_23:
[----:B------:R-:W0:Y:S02]  /*0d50*/  MUFU.RCP R39, R10 ;  /* 0x0000000a00277308 */ /* 0x000e240000001000 */
[----:B0-----:R-:W-:-:S04]  /*0d60*/  FFMA R2, R10, R39, -1 ;  /* 0xbf8000000a027423 */ /* 0x001fc80000000027 */
[----:B------:R-:W-:-:S04]  /*0d70*/  FADD.FTZ R2, -R2, -RZ ;  /* 0x800000ff02027221 */ /* 0x000fc80000010100 */
[----:B------:R-:W-:-:S07]  /*0d80*/  FFMA R39, R39, R2, R39 ;  /* 0x0000000227277223 */ /* 0x000fce0000000027 */
.L_x_24:
[----:B------:R-:W-:Y:S05]  /*0d90*/  BSYNC.RECONVERGENT B0 ;  /* 0x0000000000007941 */ /* 0x000fea0003800200 */
.L_x_22:
[----:B------:R-:W0:Y:S01]  /*0da0*/  MUFU.RCP R2, R3 ;  /* 0x0000000300027308 */ /* 0x000e220000001000 */
[----:B------:R-:W-:Y:S01]  /*0db0*/  FMUL R5, R0, R0 ;  /* 0x0000000000057220 */ /* 0x000fe20000400000 */
[----:B-----5:R-:W-:Y:S01]  /*0dc0*/  FADD R9, -R9, R14 ;  /* 0x0000000e09097221 */ /* 0x020fe20000000100 */
[----:B------:R-:W-:Y:S01]  /*0dd0*/  BSSY.RECONVERGENT B0, `(.L_x_25) ;  /* 0x000000f000007945 */ /* 0x000fe20003800200 */
[----:B------:R-:W-:Y:S02]  /*0de0*/  FADD R0, -R41, R0 ;  /* 0x0000000029007221 */ /* 0x000fe40000000100 */
[----:B------:R-:W-:Y:S02]  /*0df0*/  FMUL R4, R9, 9.812000274658203125 ;  /* 0x411cfdf409047820 */ /* 0x000fe40000400000 */
[----:B------:R-:W1:Y:S02]  /*0e00*/  FCHK P2, R5, R3 ;  /* 0x0000000305007302 */ /* 0x000e640000040000 */
[----:B------:R-:W-:Y:S01]  /*0e10*/  FMUL R11, R11, R4 ;  /* 0x000000040b0b7220 */ /* 0x000fe20000400000 */
        /* <DEDUP_REMOVED lines=8> */
[----:B------:R-:W-:Y:S05]  /*0ea0*/  CALL.REL.NOINC `($__internal_2_$__cuda_sm3x_div_rn_noftz_f32_slowpath) ;  /* 0x00000014002c7944 */ /* 0x000fea0003c00000 */
[----:B------:R-:W-:-:S07]  /*0eb0*/  MOV R9, R2 ;  /* 0x0000000200097202 */ /* 0x000fce0000000f00 */
.L_x_26:
[----:B------:R-:W-:Y:S05]  /*0ec0*/  BSYNC.RECONVERGENT B0 ;  /* 0x0000000000007941 */ /* 0x000fea0003800200 */
.L_x_25:
[----:B------:R-:W0:Y:S01]  /*0ed0*/  MUFU.RCP R43, R40 ;  /* 0x00000028002b7308 */ /* 0x000e220000001000 */
[----:B------:R-:W-:-:S07]  /*0ee0*/  FMUL R5, R41, R41 ;  /* 0x0000002929057220 */ /* 0x000fce0000400000 */
        /* <DEDUP_REMOVED lines=10> */
.L_x_27:
[----:B------:R-:W-:Y:S01]  /*0f90*/  FMUL R40, R40, R40 ;  /* 0x0000002828287220 */ /* 0x000fe20000400000 */
[----:B------:R-:W-:Y:S01]  /*0fa0*/  FADD R2, -R2, R9 ;  /* 0x0000000902027221 */ /* 0x000fe20000000100 */
[----:B------:R-:W-:Y:S01]  /*0fb0*/  FSETP.GEU.AND P2, PT, R15, R36, PT ;  /* 0x000000240f00720b */ /* 0x000fe20003f4e000 */
[----:B------:R-:W-:Y:S01]  /*0fc0*/  FMUL R39, R39, -UR7 ;  /* 0x8000000727277c20 */ /* 0x000fe20008400000 */
[----:B------:R-:W-:Y:S01]  /*0fd0*/  FFMA R3, R3, R3, -R40 ;  /* 0x0000000303037223 */ /* 0x000fe20000000828 */
[----:B------:R-:W-:Y:S05]  /*0fe0*/  WARPSYNC.ALL ;  /* 0x0000000000007948 */ /* 0x000fea0003800000 */
[----:B------:R-:W-:Y:S01]  /*0ff0*/  FFMA R2, R3, 4.9060001373291015625, R2 ;  /* 0x409cfdf403027823 */ /* 0x000fe20000000002 */
[----:B------:R-:W-:Y:S03]  /*1000*/  BAR.SYNC.DEFER_BLOCKING 0x0 ;  /* 0x0000000000007b1d */ /* 0x000fe60000010000 */
[----:B------:R-:W-:-:S03]  /*1010*/  FFMA R11, R11, 0.5, R2 ;  /* 0x3f0000000b0b7823 */ /* 0x000fc60000000002 */
[----:B------:R-:W-:Y:S01]  /*1020*/  BSSY.RECONVERGENT B0, `(.L_x_28) ;  /* 0x000000d000007945 */ /* 0x000fe20003800200 */
[-CC-:B------:R-:W-:Y:S01]  /*1030*/  FFMA R2, R38, R0.reuse, -R11.reuse ;  /* 0x0000000026027223 */ /* 0x180fe2000000080b */
[----:B------:R-:W-:-:S03]  /*1040*/  FFMA R0, R37, -R0, R11 ;  /* 0x8000000025007223 */ /* 0x000fc6000000000b */
[C---:B------:R-:W-:Y:S01]  /*1050*/  FMUL R2, R39.reuse, R2 ;  /* 0x0000000227027220 */ /* 0x040fe20000400000 */
[----:B------:R-:W-:Y:S01]  /*1060*/  FMUL R39, R39, R0 ;  /* 0x0000000027277220 */ /* 0x000fe20000400000 */
[----:B------:R-:W-:Y:S06]  /*1070*/  @P2 BRA `(.L_x_29) ;  /* 0x0000000000102947 */ /* 0x000fec0003800000 */
[----:B------:R-:W-:Y:S01]  /*1080*/  FMUL R37, R37, R2 ;  /* 0x0000000225257220 */ /* 0x000fe20000400000 */
[----:B------:R1:W-:Y:S04]  /*1090*/  REDG.E.ADD.F32.FTZ.RN.STRONG.GPU desc[UR8][R30.64], R2 ;  /* 0x000000021e0079a6 */ /* 0x0003e8000c12f308 */
[----:B------:R1:W-:Y:S01]  /*10a0*/  REDG.E.ADD.F32.FTZ.RN.STRONG.GPU desc[UR8][R28.64], R37 ;  /* 0x000000251c0079a6 */ /* 0x0003e2000c12f308 */
[----:B------:R-:W-:Y:S05]  /*10b0*/  BRA `(.L_x_30) ;  /* 0x00000000000c7947 */ /* 0x000fea0003800000 */
.L_x_29:
[----:B------:R-:W-:Y:S01]  /*10c0*/  FMUL R37, R37, R2 ;  /* 0x0000000225257220 */ /* 0x000fe20000400000 */
[----:B------:R0:W-:Y:S04]  /*10d0*/  REDG.E.ADD.F32.FTZ.RN.STRONG.GPU desc[UR8][R30.64+0x4], R2 ;  /* 0x000004021e0079a6 */ /* 0x0001e8000c12f308 */
[----:B------:R0:W-:Y:S02]  /*10e0*/  REDG.E.ADD.F32.FTZ.RN.STRONG.GPU desc[UR8][R28.64+0x4], R37 ;  /* 0x000004251c0079a6 */ /* 0x0001e4000c12f308 */
.L_x_30:
[----:B------:R-:W-:Y:S05]  /*10f0*/  BSYNC.RECONVERGENT B0 ;  /* 0x0000000000007941 */ /* 0x000fea0003800200 */
.L_x_28:
[----:B------:R-:W-:Y:S01]  /*1100*/  FSETP.GT.AND P2, PT, R36, -R15, PT ;  /* 0x8000000f2400720b */ /* 0x000fe20003f44000 */
[----:B------:R-:W-:-:S12]  /*1110*/  BSSY.RECONVERGENT B0, `(.L_x_31) ;  /* 0x0000009000007945 */ /* 0x000fd80003800200 */
[----:B------:R-:W-:Y:S05]  /*1120*/  @!P2 BRA `(.L_x_32) ;  /* 0x000000000010a947 */ /* 0x000fea0003800000 */
[----:B------:R-:W-:Y:S01]  /*1130*/  FMUL R3, R38, R39 ;  /* 0x0000002726037220 */ /* 0x000fe20000400000 */
[----:B------:R3:W-:Y:S04]  /*1140*/  REDG.E.ADD.F32.FTZ.RN.STRONG.GPU desc[UR8][R30.64+0x4], R39 ;  /* 0x000004271e0079a6 */ /* 0x0007e8000c12f308 */
[----:B------:R3:W-:Y:S01]  /*1150*/  REDG.E.ADD.F32.FTZ.RN.STRONG.GPU desc[UR8][R28.64+0x4], R3 ;  /* 0x000004031c0079a6 */ /* 0x0007e2000c12f308 */
[----:B------:R-:W-:Y:S05]  /*1160*/  BRA `(.L_x_33) ;  /* 0x00000000000c7947 */ /* 0x000fea0003800000 */
.L_x_32:
[----:B------:R-:W-:Y:S01]  /*1170*/  FMUL R3, R38, R39 ;  /* 0x0000002726037220 */ /* 0x000fe20000400000 */
[----:B------:R2:W-:Y:S04]  /*1180*/  REDG.E.ADD.F32.FTZ.RN.STRONG.GPU desc[UR8][R30.64], R39 ;  /* 0x000000271e0079a6 */ /* 0x0005e8000c12f308 */
[----:B------:R2:W-:Y:S02]  /*1190*/  REDG.E.ADD.F32.FTZ.RN.STRONG.GPU desc[UR8][R28.64], R3 ;  /* 0x000000031c0079a6 */ /* 0x0005e4000c12f308 */
.L_x_33:
[----:B------:R-:W-:Y:S05]  /*11a0*/  BSYNC.RECONVERGENT B0 ;  /* 0x0000000000007941 */ /* 0x000fea0003800200 */
.L_x_31:
[----:B------:R-:W-:Y:S06]  /*11b0*/  BAR.SYNC.DEFER_BLOCKING 0x0 ;  /* 0x0000000000007b1d */ /* 0x000fec0000010000 */
.L_x_6:
[----:B------:R-:W4:Y:S04]  /*11c0*/  LDG.E R5, desc[UR8][R30.64] ;  /* 0x000000081e057981 */ /* 0x000f28000c1e1900 */
[----:B----4-:R4:W-:Y:S04]  /*11d0*/  STG.E desc[UR8][R48.64], R5 ;  /* 0x0000000530007986 */ /* 0x0109e8000c101908 */
[----:B------:R-:W5:Y:S01]  /*11e0*/  LDG.E R9, desc[UR8][R28.64] ;  /* 0x000000081c097981 */ /* 0x000f62000c1e1900 */
[----:B------:R-:W-:Y:S05]  /*11f0*/  WARPSYNC.ALL ;  /* 0x0000000000007948 */ /* 0x000fea0003800000 */
[----:B-----5:R4:W-:Y:S01]  /*1200*/  STG.E desc[UR8][R18.64], R9 ;  /* 0x0000000912007986 */ /* 0x0209e2000c101908 */
[----:B------:R-:W-:Y:S06]  /*1210*/  BAR.SYNC.DEFER_BLOCKING 0x0 ;  /* 0x0000000000007b1d */ /* 0x000fec0000010000 */
[----:B------:R-:W5:Y:S04]  /*1220*/  LDG.E R11, desc[UR8][R48.64] ;  /* 0x00000008300b7981 */ /* 0x000f68000c1e1900 */
[----:B-----5:R4:W-:Y:S04]  /*1230*/  STG.E desc[UR8][R30.64], R11 ;  /* 0x0000000b1e007986 */ /* 0x0209e8000c101908 */
[----:B0-23--:R-:W2:Y:S04]  /*1240*/  LDG.E R3, desc[UR8][R24.64] ;  /* 0x0000000818037981 */ /* 0x00dea8000c1e1900 */
[----:B--2---:R4:W-:Y:S01]  /*1250*/  STG.E desc[UR8][R26.64], R3 ;  /* 0x000000031a007986 */ /* 0x0049e2000c101908 */
[----:B------:R-:W-:Y:S05]  /*1260*/  @!P0 BRA `(.L_x_34) ;  /* 0x0000000800ec8947 */ /* 0x000fea0003800000 */
[----:B------:R-:W4:Y:S01]  /*1270*/  LDG.E R40, desc[UR8][R48.64] ;  /* 0x0000000830287981 */ /* 0x000f22000c1e1900 */
[----:B------:R-:W-:Y:S01]  /*1280*/  BSSY.RECONVERGENT B0, `(.L_x_35) ;  /* 0x000000e000007945 */ /* 0x000fe20003800200 */
[----:B----4-:R-:W0:Y:S08]  /*1290*/  MUFU.RCP R5, R40 ;  /* 0x0000002800057308 */ /* 0x010e300000001000 */
[----:B------:R-:W2:Y:S01]  /*12a0*/  FCHK P2, R3, R40 ;  /* 0x0000002803007302 */ /* 0x000ea20000040000 */
[----:B0-----:R-:W-:-:S04]  /*12b0*/  FFMA R0, -R40, R5, 1 ;  /* 0x3f80000028007423 */ /* 0x001fc80000000105 */
[----:B------:R-:W-:-:S04]  /*12c0*/  FFMA R0, R5, R0, R5 ;  /* 0x0000000005007223 */ /* 0x000fc80000000005 */
[----:B------:R-:W-:-:S04]  /*12d0*/  FFMA R9, R3, R0, RZ ;  /* 0x0000000003097223 */ /* 0x000fc800000000ff */
[----:B-1----:R-:W-:-:S04]  /*12e0*/  FFMA R2, -R40, R9, R3 ;  /* 0x0000000928027223 */ /* 0x002fc80000000103 */
[----:B------:R-:W-:Y:S01]  /*12f0*/  FFMA R9, R0, R2, R9 ;  /* 0x0000000200097223 */ /* 0x000fe20000000009 */
[----:B--2---:R-:W-:Y:S06]  /*1300*/  @!P2 BRA `(.L_x_36) ;  /* 0x000000000014a947 */ /* 0x004fec0003800000 */
[----:B------:R-:W-:Y:S02]  /*1310*/  MOV R5, R3 ;  /* 0x0000000300057202 */ /* 0x000fe40000000f00 */
[----:B------:R-:W-:Y:S02]  /*1320*/  MOV R2, R40 ;  /* 0x0000002800027202 */ /* 0x000fe40000000f00 */
[----:B------:R-:W-:-:S07]  /*1330*/  MOV R10, 0x1350 ;  /* 0x00001350000a7802 */ /* 0x000fce0000000f00 */
[----:B------:R-:W-:Y:S05]  /*1340*/  CALL.REL.NOINC `($__internal_2_$__cuda_sm3x_div_rn_noftz_f32_slowpath) ;  /* 0x0000001000047944 */ /* 0x000fea0003c00000 */
[----:B------:R-:W-:-:S07]  /*1350*/  MOV R9, R2 ;  /* 0x0000000200097202 */ /* 0x000fce0000000f00 */
.L_x_36:
[----:B------:R-:W-:Y:S05]  /*1360*/  BSYNC.RECONVERGENT B0 ;  /* 0x0000000000007941 */ /* 0x000fea0003800200 */
.L_x_35:
[----:B------:R-:W0:Y:S01]  /*1370*/  LDC R5, c[0x0][0x3b0] ;  /* 0x0000ec00ff057b82 */ /* 0x000e220000000800 */
[----:B------:R-:W2:Y:S01]  /*1380*/  LDG.E R0, desc[UR8][R16.64] ;  /* 0x0000000810007981 */ /* 0x000ea2000c1e1900 */
[----:B0-----:R-:W-:-:S05]  /*1390*/  IMAD.WIDE R4, R5, 0x4, R48 ;  /* 0x0000000405047825 */ /* 0x001fca00078e0230 */
[----:B------:R-:W3:Y:S01]  /*13a0*/  LDG.E R41, desc[UR8][R4.64] ;  /* 0x0000000804297981 */ /* 0x000ee2000c1e1900 */
[----:B------:R-:W-:Y:S01]  /*13b0*/  BSSY.RECONVERGENT B0, `(.L_x_37) ;  /* 0x000000e000007945 */ /* 0x000fe20003800200 */
[----:B---3--:R-:W0:Y:S08]  /*13c0*/  MUFU.RCP R2, R41 ;  /* 0x0000002900027308 */ /* 0x008e300000001000 */
[----:B--2---:R-:W1:Y:S01]  /*13d0*/  FCHK P2, R0, R41 ;  /* 0x0000002900007302 */ /* 0x004e620000040000 */
        /* <DEDUP_REMOVED lines=11> */
.L_x_38:
[----:B------:R-:W-:Y:S05]  /*1490*/  BSYNC.RECONVERGENT B0 ;  /* 0x0000000000007941 */ /* 0x000fea0003800200 */
.L_x_37:
        /* <DEDUP_REMOVED lines=12> */
.L_x_40:
[----:B-1----:R-:W-:Y:S01]  /*1560*/  FMUL.FTZ R15, R40, R5 ;  /* 0x00000005280f7220 */ /* 0x002fe20000410000 */
[----:B------:R-:W-:-:S03]  /*1570*/  FMUL.FTZ R5, R5, 0.5 ;  /* 0x3f00000005057820 */ /* 0x000fc60000410000 */
[----:B------:R-:W-:-:S04]  /*1580*/  FFMA R14, -R15, R15, R40 ;  /* 0x0000000f0f0e7223 */ /* 0x000fc80000000128 */
[----:B------:R-:W-:-:S07]  /*1590*/  FFMA R14, R14, R5, R15 ;  /* 0x000000050e0e7223 */ /* 0x000fce000000000f */
.L_x_41:
[----:B------:R-:W-:Y:S05]  /*15a0*/  BSYNC.RECONVERGENT B0 ;  /* 0x0000000000007941 */ /* 0x000fea0003800200 */
.L_x_39:
        /* <DEDUP_REMOVED lines=9> */
.L_x_43:
[----:B-1----:R-:W-:Y:S01]  /*1640*/  FMUL.FTZ R4, R41, R2 ;  /* 0x0000000229047220 */ /* 0x002fe20000410000 */
[----:B------:R-:W-:-:S03]  /*1650*/  FMUL.FTZ R2, R2, 0.5 ;  /* 0x3f00000002027820 */ /* 0x000fc60000410000 */
[----:B------:R-:W-:-:S04]  /*1660*/  FFMA R43, -R4, R4, R41 ;  /* 0x00000004042b7223 */ /* 0x000fc80000000129 */
[----:B------:R-:W-:-:S07]  /*1670*/  FFMA R43, R43, R2, R4 ;  /* 0x000000022b2b7223 */ /* 0x000fce0000000004 */
.L_x_44:
[----:B------:R-:W-:Y:S05]  /*1680*/  BSYNC.RECONVERGENT B0 ;  /* 0x0000000000007941 */ /* 0x000fea0003800200 */
.L_x_42:
[C---:B------:R-:W-:Y:S01]  /*1690*/  FADD R4, R43.reuse, R14 ;  /* 0x0000000e2b047221 */ /* 0x040fe20000000000 */
[----:B------:R-:W-:Y:S01]  /*16a0*/  FMUL R5, R43, R11 ;  /* 0x0000000b2b057220 */ /* 0x000fe20000400000 */
[----:B------:R-:W-:Y:S01]  /*16b0*/  FADD R37, R40, R41 ;  /* 0x0000002928257221 */ /* 0x000fe20000000000 */
[----:B------:R-:W-:Y:S01]  /*16c0*/  BSSY.RECONVERGENT B0, `(.L_x_45) ;  /* 0x000000f000007945 */ /* 0x000fe20003800200 */
[----:B------:R-:W0:Y:S01]  /*16d0*/  MUFU.RCP R2, R4 ;  /* 0x0000000400027308 */ /* 0x000e220000001000 */
[----:B------:R-:W-:Y:S01]  /*16e0*/  FFMA R5, R14, R9, R5 ;  /* 0x000000090e057223 */ /* 0x000fe20000000005 */
[----:B------:R-:W-:-:S06]  /*16f0*/  FMUL R9, R37, 0.5 ;  /* 0x3f00000025097820 */ /* 0x000fcc0000400000 */
        /* <DEDUP_REMOVED lines=11> */
.L_x_46:
[----:B------:R-:W-:Y:S05]  /*17b0*/  BSYNC.RECONVERGENT B0 ;  /* 0x0000000000007941 */ /* 0x000fea0003800200 */
.L_x_45:
        /* <DEDUP_REMOVED lines=9> */
.L_x_48:
[----:B-1----:R-:W-:Y:S01]  /*1850*/  FMUL.FTZ R4, R9, R2 ;  /* 0x0000000209047220 */ /* 0x002fe20000410000 */
[----:B------:R-:W-:-:S03]  /*1860*/  FMUL.FTZ R2, R2, 0.5 ;  /* 0x3f00000002027820 */ /* 0x000fc60000410000 */
[----:B------:R-:W-:-:S04]  /*1870*/  FFMA R9, -R4, R4, R9 ;  /* 0x0000000404097223 */ /* 0x000fc80000000109 */
[----:B------:R-:W-:-:S07]  /*1880*/  FFMA R43, R9, R2, R4 ;  /* 0x00000002092b7223 */ /* 0x000fce0000000004 */
.L_x_49:
[----:B------:R-:W-:Y:S05]  /*1890*/  BSYNC.RECONVERGENT B0 ;  /* 0x0000000000007941 */ /* 0x000fea0003800200 */
.L_x_47:
        /* <DEDUP_REMOVED lines=13> */
.L_x_51:
[----:B------:R-:W0:Y:S02]  /*1970*/  MUFU.RCP R9, R10 ;  /* 0x0000000a00097308 */ /* 0x000e240000001000 */
[----:B0-----:R-:W-:-:S04]  /*1980*/  FFMA R2, R10, R9, -1 ;  /* 0xbf8000000a027423 */ /* 0x001fc80000000009 */
[----:B------:R-:W-:-:S04]  /*1990*/  FADD.FTZ R2, -R2, -RZ ;  /* 0x800000ff02027221 */ /* 0x000fc80000010100 */
[----:B------:R-:W-:-:S07]  /*19a0*/  FFMA R9, R9, R2, R9 ;  /* 0x0000000209097223 */ /* 0x000fce0000000009 */
.L_x_52:
[----:B------:R-:W-:Y:S05]  /*19b0*/  BSYNC.RECONVERGENT B0 ;  /* 0x0000000000007941 */ /* 0x000fea0003800200 */
.L_x_50:
        /* <DEDUP_REMOVED lines=18> */
.L_x_54:
[----:B------:R-:W-:Y:S05]  /*1ae0*/  BSYNC.RECONVERGENT B0 ;  /* 0x0000000000007941 */ /* 0x000fea0003800200 */
.L_x_53:
        /* <DEDUP_REMOVED lines=12> */
.L_x_55:
[----:B------:R-:W-:Y:S01]  /*1bb0*/  FMUL R40, R40, R40 ;  /* 0x0000002828287220 */ /* 0x000fe20000400000 */
[----:B------:R-:W-:Y:S01]  /*1bc0*/  FADD R2, -R2, R37 ;  /* 0x0000002502027221 */ /* 0x000fe20000000100 */
[----:B------:R-:W-:Y:S01]  /*1bd0*/  FSETP.GEU.AND P2, PT, R36, R15, PT ;  /* 0x0000000f2400720b */ /* 0x000fe20003f4e000 */
[----:B------:R-:W-:Y:S05]  /*1be0*/  WARPSYNC.ALL ;  /* 0x0000000000007948 */ /* 0x000fea0003800000 */
[----:B------:R-:W-:Y:S01]  /*1bf0*/  FFMA R41, R41, R41, -R40 ;  /* 0x0000002929297223 */ /* 0x000fe20000000828 */
[----:B------:R-:W-:Y:S01]  /*1c00*/  FMUL R9, R9, -UR7 ;  /* 0x8000000709097c20 */ /* 0x000fe20008400000 */
[----:B------:R-:W-:Y:S02]  /*1c10*/  BAR.SYNC.DEFER_BLOCKING 0x0 ;  /* 0x0000000000007b1d */ /* 0x000fe40000010000 */
[----:B------:R-:W-:-:S04]  /*1c20*/  FFMA R41, R41, 4.9060001373291015625, R2 ;  /* 0x409cfdf429297823 */ /* 0x000fc80000000002 */
[----:B------:R-:W-:Y:S01]  /*1c30*/  FFMA R41, R38, 0.5, R41 ;  /* 0x3f00000026297823 */ /* 0x000fe20000000029 */
[----:B------:R-:W-:Y:S03]  /*1c40*/  BSSY.RECONVERGENT B0, `(.L_x_56) ;  /* 0x000000f000007945 */ /* 0x000fe60003800200 */
        /* <DEDUP_REMOVED lines=9> */
.L_x_57:
[----:B------:R-:W0:Y:S01]  /*1ce0*/  LDC R3, c[0x0][0x3b0] ;  /* 0x0000ec00ff037b82 */ /* 0x000e220000000800 */
[----:B------:R-:W-:Y:S01]  /*1cf0*/  FMUL R9, R14, R5 ;  /* 0x000000050e097220 */ /* 0x000fe20000400000 */
[----:B0-----:R-:W-:-:S05]  /*1d00*/  IMAD.WIDE R2, R3, 0x4, R30 ;  /* 0x0000000403027825 */ /* 0x001fca00078e021e */
[----:B------:R1:W-:Y:S04]  /*1d10*/  REDG.E.ADD.F32.FTZ.RN.STRONG.GPU desc[UR8][R2.64], R5 ;  /* 0x00000005020079a6 */ /* 0x0003e8000c12f308 */
[----:B------:R1:W-:Y:S02]  /*1d20*/  REDG.E.ADD.F32.FTZ.RN.STRONG.GPU desc[UR8][R20.64], R9 ;  /* 0x00000009140079a6 */ /* 0x0003e4000c12f308 */
.L_x_58:
[----:B------:R-:W-:Y:S05]  /*1d30*/  BSYNC.RECONVERGENT B0 ;  /* 0x0000000000007941 */ /* 0x000fea0003800200 */
.L_x_56:
[----:B------:R-:W-:Y:S01]  /*1d40*/  FSETP.GT.AND P2, PT, R15, -R36, PT ;  /* 0x800000240f00720b */ /* 0x000fe20003f44000 */
[----:B------:R-:W-:-:S12]  /*1d50*/  BSSY.RECONVERGENT B0, `(.L_x_59) ;  /* 0x000000b000007945 */ /* 0x000fd80003800200 */
[----:B------:R-:W-:Y:S05]  /*1d60*/  @!P2 BRA `(.L_x_60) ;  /* 0x000000000018a947 */ /* 0x000fea0003800000 */
[----:B01----:R-:W0:Y:S01]  /*1d70*/  LDC R3, c[0x0][0x3b0] ;  /* 0x0000ec00ff037b82 */ /* 0x003e220000000800 */
[----:B------:R-:W-:Y:S01]  /*1d80*/  FMUL R11, R11, R0 ;  /* 0x000000000b0b7220 */ /* 0x000fe20000400000 */
[----:B0-----:R-:W-:-:S05]  /*1d90*/  IMAD.WIDE R2, R3, 0x4, R30 ;  /* 0x0000000403027825 */ /* 0x001fca00078e021e */
[----:B------:R0:W-:Y:S04]  /*1da0*/  REDG.E.ADD.F32.FTZ.RN.STRONG.GPU desc[UR8][R2.64], R0 ;  /* 0x00000000020079a6 */ /* 0x0001e8000c12f308 */
[----:B------:R0:W-:Y:S01]  /*1db0*/  REDG.E.ADD.F32.FTZ.RN.STRONG.GPU desc[UR8][R20.64], R11 ;  /* 0x0000000b140079a6 */ /* 0x0001e2000c12f308 */
[----:B------:R-:W-:Y:S05]  /*1dc0*/  BRA `(.L_x_61) ;  /* 0x00000000000c7947 */ /* 0x000fea0003800000 */
.L_x_60:
[----:B------:R-:W-:Y:S01]  /*1dd0*/  FMUL R11, R11, R0 ;  /* 0x000000000b0b7220 */ /* 0x000fe20000400000 */
[----:B------:R2:W-:Y:S04]  /*1de0*/  REDG.E.ADD.F32.FTZ.RN.STRONG.GPU desc[UR8][R30.64], R0 ;  /* 0x000000001e0079a6 */ /* 0x0005e8000c12f308 */
[----:B------:R2:W-:Y:S02]  /*1df0*/  REDG.E.ADD.F32.FTZ.RN.STRONG.GPU desc[UR8][R26.64], R11 ;  /* 0x0000000b1a0079a6 */ /* 0x0005e4000c12f308 */
.L_x_61:
[----:B------:R-:W-:Y:S05]  /*1e00*/  BSYNC.RECONVERGENT B0 ;  /* 0x0000000000007941 */ /* 0x000fea0003800200 */
.L_x_59:
[----:B------:R-:W-:Y:S06]  /*1e10*/  BAR.SYNC.DEFER_BLOCKING 0x0 ;  /* 0x0000000000007b1d */ /* 0x000fec0000010000 */
.L_x_34:
[----:B01--4-:R-:W3:Y:S04]  /*1e20*/  LDG.E R3, desc[UR8][R30.64] ;  /* 0x000000081e037981 */ /* 0x013ee8000c1e1900 */
[----:B---3--:R0:W-:Y:S04]  /*1e30*/  STG.E desc[UR8][R48.64], R3 ;  /* 0x0000000330007986 */ /* 0x0081e8000c101908 */
[----:B------:R-:W3:Y:S01]  /*1e40*/  LDG.E R5, desc[UR8][R26.64] ;  /* 0x000000081a057981 */ /* 0x000ee2000c1e1900 */
[----:B------:R-:W-:Y:S05]  /*1e50*/  WARPSYNC.ALL ;  /* 0x0000000000007948 */ /* 0x000fea0003800000 */
[----:B---3--:R0:W-:Y:S01]  /*1e60*/  STG.E desc[UR8][R24.64], R5 ;  /* 0x0000000518007986 */ /* 0x0081e2000c101908 */
[----:B------:R-:W-:Y:S01]  /*1e70*/  BAR.SYNC.DEFER_BLOCKING 0x0 ;  /* 0x0000000000007b1d */ /* 0x000fe20000010000 */
[----:B------:R-:W-:-:S04]  /*1e80*/  UIADD3 UR4, UPT, UPT, UR4, 0x1, URZ ;  /* 0x0000000104047890 */ /* 0x000fc8000fffe0ff */
[----:B------:R-:W-:-:S09]  /*1e90*/  UISETP.NE.AND UP0, UPT, UR4, URZ, UPT ;  /* 0x000000ff0400728c */ /* 0x000fd2000bf05270 */
[----:B0-----:R-:W-:Y:S05]  /*1ea0*/  BRA.U UP0, `(.L_x_62) ;  /* 0xffffffe500107547 */ /* 0x001fea000b83ffff */
[----:B------:R-:W-:Y:S05]  /*1eb0*/  EXIT ;  /* 0x000000000000794d */ /* 0x000fea0003800000 */
        .weak           $__internal_0_$__cuda_sm20_rcp_rn_f32_slowpath
        .type           $__internal_0_$__cuda_sm20_rcp_rn_f32_slowpath,@function
        .size           $__internal_0_$__cuda_sm20_rcp_rn_f32_slowpath,($__internal_1_$__cuda_sm20_sqrt_rn_f32_slowpath - $__internal_0_$__cuda_sm20_rcp_rn_f32_slowpath)
$__internal_0_$__cuda_sm20_rcp_rn_f32_slowpath:
[----:B------:R-:W-:Y:S01]  /*1ec0*/  SHF.L.U32 R4, R10, 0x1, RZ ;  /* 0x000000010a047819 */ /* 0x000fe200000006ff */
[----:B------:R-:W-:Y:S03]  /*1ed0*/  BSSY.RECONVERGENT B1, `(.L_x_63) ;  /* 0x0000030000017945 */ /* 0x000fe60003800200 */
[----:B------:R-:W-:-:S04]  /*1ee0*/  SHF.R.U32.HI R4, RZ, 0x18, R4 ;  /* 0x00000018ff047819 */ /* 0x000fc80000011604 */
[----:B------:R-:W-:-:S13]  /*1ef0*/  ISETP.NE.U32.AND P2, PT, R4, RZ, PT ;  /* 0x000000ff0400720c */ /* 0x000fda0003f45070 */
[----:B------:R-:W-:Y:S05]  /*1f00*/  @P2 BRA `(.L_x_64) ;  /* 0x0000000000282947 */ /* 0x000fea0003800000 */
[----:B------:R-:W-:-:S04]  /*1f10*/  SHF.L.U32 R2, R10, 0x1, RZ ;  /* 0x000000010a027819 */ /* 0x000fc800000006ff */
[----:B------:R-:W-:-:S13]  /*1f20*/  ISETP.NE.AND P2, PT, R2, RZ, PT ;  /* 0x000000ff0200720c */ /* 0x000fda0003f45270 */
[----:B------:R-:W-:Y:S01]  /*1f30*/  @P2 FFMA R5, R10, 1.84467440737095516160e+19, RZ ;  /* 0x5f8000000a052823 */ /* 0x000fe200000000ff */
[----:B------:R-:W-:Y:S08]  /*1f40*/  @!P2 MUFU.RCP R4, R10 ;  /* 0x0000000a0004a308 */ /* 0x000ff00000001000 */
[----:B------:R-:W0:Y:S02]  /*1f50*/  @P2 MUFU.RCP R2, R5 ;  /* 0x0000000500022308 */ /* 0x000e240000001000 */
[----:B0-----:R-:W-:-:S04]  /*1f60*/  @P2 FFMA R43, R5, R2, -1 ;  /* 0xbf800000052b2423 */ /* 0x001fc80000000002 */
[----:B------:R-:W-:-:S04]  /*1f70*/  @P2 FADD.FTZ R43, -R43, -RZ ;  /* 0x800000ff2b2b2221 */ /* 0x000fc80000010100 */
[----:B------:R-:W-:-:S04]  /*1f80*/  @P2 FFMA R43, R2, R43, R2 ;  /* 0x0000002b022b2223 */ /* 0x000fc80000000002 */
[----:B------:R-:W-:Y:S01]  /*1f90*/  @P2 FFMA R4, R43, 1.84467440737095516160e+19, RZ ;  /* 0x5f8000002b042823 */ /* 0x000fe200000000ff */
[----:B------:R-:W-:Y:S06]  /*1fa0*/  BRA `(.L_x_65) ;  /* 0x0000000000887947 */ /* 0x000fec0003800000 */
.L_x_64:
[----:B------:R-:W-:-:S04]  /*1fb0*/  IADD3 R2, PT, PT, R4, -0xfd, RZ ;  /* 0xffffff0304027810 */ /* 0x000fc80007ffe0ff */
[----:B------:R-:W-:-:S13]  /*1fc0*/  ISETP.GT.U32.AND P2, PT, R2, 0x1, PT ;  /* 0x000000010200780c */ /* 0x000fda0003f44070 */
[----:B------:R-:W-:Y:S05]  /*1fd0*/  @P2 BRA `(.L_x_66) ;  /* 0x0000000000782947 */ /* 0x000fea0003800000 */
[----:B------:R-:W-:Y:S02]  /*1fe0*/  LOP3.LUT R45, R10, 0x7fffff, RZ, 0xc0, !PT ;  /* 0x007fffff0a2d7812 */ /* 0x000fe400078ec0ff */
[----:B------:R-:W-:Y:S02]  /*1ff0*/  IADD3 R4, PT, PT, R4, -0xfc, RZ ;  /* 0xffffff0404047810 */ /* 0x000fe40007ffe0ff */
[----:B------:R-:W-:-:S04]  /*2000*/  LOP3.LUT R45, R45, 0x3f800000, RZ, 0xfc, !PT ;  /* 0x3f8000002d2d7812 */ /* 0x000fc800078efcff */
[----:B------:R-:W0:Y:S02]  /*2010*/  MUFU.RCP R42, R45 ;  /* 0x0000002d002a7308 */ /* 0x000e240000001000 */
[----:B0-----:R-:W-:-:S04]  /*2020*/  FFMA R5, R45, R42, -1 ;  /* 0xbf8000002d057423 */ /* 0x001fc8000000002a */
[----:B------:R-:W-:-:S04]  /*2030*/  FADD.FTZ R5, -R5, -RZ ;  /* 0x800000ff05057221 */ /* 0x000fc80000010100 */
[CCC-:B------:R-:W-:Y:S01]  /*2040*/  FFMA.RM R43, R42.reuse, R5.reuse, R42.reuse ;  /* 0x000000052a2b7223 */ /* 0x1c0fe2000000402a */
[----:B------:R-:W-:Y:S01]  /*2050*/  FFMA.RP R42, R42, R5, R42 ;  /* 0x000000052a2a7223 */ /* 0x000fe2000000802a */
[----:B------:R-:W-:-:S04]  /*2060*/  HFMA2 R5, -RZ, RZ, 0, 1.78813934326171875e-07 ;  /* 0x00000003ff057431 */ /* 0x000fc800000001ff */
[C---:B------:R-:W-:Y:S02]  /*2070*/  FSETP.NEU.FTZ.AND P2, PT, R43.reuse, R42, PT ;  /* 0x0000002a2b00720b */ /* 0x040fe40003f5d000 */
[----:B------:R-:W-:Y:S02]  /*2080*/  LOP3.LUT R43, R43, 0x7fffff, RZ, 0xc0, !PT ;  /* 0x007fffff2b2b7812 */ /* 0x000fe400078ec0ff */
[----:B------:R-:W-:Y:S02]  /*2090*/  SHF.L.U32 R42, R5, R2, RZ ;  /* 0x00000002052a7219 */ /* 0x000fe400000006ff */
[----:B------:R-:W-:Y:S02]  /*20a0*/  LOP3.LUT R43, R43, 0x800000, RZ, 0xfc, !PT ;  /* 0x008000002b2b7812 */ /* 0x000fe400078efcff */
[----:B------:R-:W-:Y:S02]  /*20b0*/  SEL R5, RZ, 0xffffffff, !P2 ;  /* 0xffffffffff057807 */ /* 0x000fe40005000000 */
[----:B------:R-:W-:-:S02]  /*20c0*/  LOP3.LUT R45, R42, R43, RZ, 0xc0, !PT ;  /* 0x0000002b2a2d7212 */ /* 0x000fc400078ec0ff */
[----:B------:R-:W-:Y:S02]  /*20d0*/  IADD3 R5, PT, PT, -R5, RZ, RZ ;  /* 0x000000ff05057210 */ /* 0x000fe40007ffe1ff */
[-C--:B------:R-:W-:Y:S02]  /*20e0*/  SHF.R.U32.HI R42, RZ, R2.reuse, R45 ;  /* 0x00000002ff2a7219 */ /* 0x080fe4000001162d */
[--C-:B------:R-:W-:Y:S02]  /*20f0*/  LOP3.LUT P3, RZ, R5, R2, R43.reuse, 0xf8, !PT ;  /* 0x0000000205ff7212 */ /* 0x100fe4000786f82b */
[C---:B------:R-:W-:Y:S02]  /*2100*/  LOP3.LUT P2, RZ, R42.reuse, 0x1, RZ, 0xc0, !PT ;  /* 0x000000012aff7812 */ /* 0x040fe4000784c0ff */
[----:B------:R-:W-:Y:S02]  /*2110*/  LOP3.LUT P4, RZ, R42, 0x2, RZ, 0xc0, !PT ;  /* 0x000000022aff7812 */ /* 0x000fe4000788c0ff */
[----:B------:R-:W-:-:S02]  /*2120*/  SHF.R.U32.HI R43, RZ, R4, R43 ;  /* 0x00000004ff2b7219 */ /* 0x000fc4000001162b */
[----:B------:R-:W-:Y:S02]  /*2130*/  PLOP3.LUT P2, PT, P2, P3, P4, 0xe0, 0x0 ;  /* 0x000000000000781c */ /* 0x000fe40001747c40 */
[----:B------:R-:W-:Y:S02]  /*2140*/  LOP3.LUT P3, RZ, R10, 0x7fffff, RZ, 0xc0, !PT ;  /* 0x007fffff0aff7812 */ /* 0x000fe4000786c0ff */
[----:B------:R-:W-:-:S04]  /*2150*/  SEL R2, RZ, 0x1, !P2 ;  /* 0x00000001ff027807 */ /* 0x000fc80005000000 */
[----:B------:R-:W-:-:S04]  /*2160*/  IADD3 R2, PT, PT, -R2, RZ, RZ ;  /* 0x000000ff02027210 */ /* 0x000fc80007ffe1ff */
[----:B------:R-:W-:-:S13]  /*2170*/  ISETP.GE.AND P2, PT, R2, RZ, PT ;  /* 0x000000ff0200720c */ /* 0x000fda0003f46270 */
[----:B------:R-:W-:-:S04]  /*2180*/  @!P2 IADD3 R43, PT, PT, R43, 0x1, RZ ;  /* 0x000000012b2ba810 */ /* 0x000fc80007ffe0ff */
[----:B------:R-:W-:-:S04]  /*2190*/  @!P3 SHF.L.U32 R43, R43, 0x1, RZ ;  /* 0x000000012b2bb819 */ /* 0x000fc800000006ff */
[----:B------:R-:W-:Y:S01]  /*21a0*/  LOP3.LUT R4, R43, 0x80000000, R10, 0xf8, !PT ;  /* 0x800000002b047812 */ /* 0x000fe200078ef80a */
[----:B------:R-:W-:Y:S06]  /*21b0*/  BRA `(.L_x_65) ;  /* 0x0000000000047947 */ /* 0x000fec0003800000 */
.L_x_66:
[----:B------:R0:W1:Y:S02]  /*21c0*/  MUFU.RCP R4, R10 ;  /* 0x0000000a00047308 */ /* 0x0000640000001000 */
.L_x_65:
[----:B------:R-:W-:Y:S05]  /*21d0*/  BSYNC.RECONVERGENT B1 ;  /* 0x0000000000017941 */ /* 0x000fea0003800200 */
.L_x_63:
[----:B------:R-:W-:Y:S01]  /*21e0*/  HFMA2 R43, -RZ, RZ, 0, 0 ;  /* 0x00000000ff2b7431 */ /* 0x000fe200000001ff */
[----:B------:R-:W-:-:S04]  /*21f0*/  MOV R42, R6 ;  /* 0x00000006002a7202 */ /* 0x000fc80000000f00 */
[----:B01----:R-:W-:Y:S05]  /*2200*/  RET.REL.NODEC R42 `(_Z17WavePropagation2dPfS_S_S_S_S_iiS_if) ;  /* 0xffffffdc2a7c7950 */ /* 0x003fea0003c3ffff */
        .weak           $__internal_1_$__cuda_sm20_sqrt_rn_f32_slowpath
        .type           $__internal_1_$__cuda_sm20_sqrt_rn_f32_slowpath,@function
        .size           $__internal_1_$__cuda_sm20_sqrt_rn_f32_slowpath,($__internal_2_$__cuda_sm3x_div_rn_noftz_f32_slowpath - $__internal_1_$__cuda_sm20_sqrt_rn_f32_slowpath)
$__internal_1_$__cuda_sm20_sqrt_rn_f32_slowpath:
[----:B------:R-:W-:-:S13]  /*2210*/  LOP3.LUT P2, RZ, R2, 0x7fffffff, RZ, 0xc0, !PT ;  /* 0x7fffffff02ff7812 */ /* 0x000fda000784c0ff */
[----:B------:R-:W-:Y:S01]  /*2220*/  @!P2 MOV R43, R2 ;  /* 0x00000002002ba202 */ /* 0x000fe20000000f00 */
[----:B------:R-:W-:Y:S06]  /*2230*/  @!P2 BRA `(.L_x_67) ;  /* 0x000000000040a947 */ /* 0x000fec0003800000 */
[----:B------:R-:W-:-:S13]  /*2240*/  FSETP.GEU.FTZ.AND P2, PT, R2, RZ, PT ;  /* 0x000000ff0200720b */ /* 0x000fda0003f5e000 */
[----:B------:R-:W-:Y:S01]  /*2250*/  @!P2 MOV R43, 0x7fffffff ;  /* 0x7fffffff002ba802 */ /* 0x000fe20000000f00 */
[----:B------:R-:W-:Y:S06]  /*2260*/  @!P2 BRA `(.L_x_67) ;  /* 0x000000000034a947 */ /* 0x000fec0003800000 */
[----:B------:R-:W-:-:S13]  /*2270*/  FSETP.GTU.FTZ.AND P2, PT, |R2|, +INF , PT ;  /* 0x7f8000000200780b */ /* 0x000fda0003f5c200 */
[----:B------:R-:W-:Y:S01]  /*2280*/  @P2 FADD.FTZ R43, R2, 1 ;  /* 0x3f800000022b2421 */ /* 0x000fe20000010000 */
[----:B------:R-:W-:Y:S06]  /*2290*/  @P2 BRA `(.L_x_67) ;  /* 0x0000000000282947 */ /* 0x000fec0003800000 */
[----:B------:R-:W-:-:S13]  /*22a0*/  FSETP.NEU.FTZ.AND P2, PT, |R2|, +INF , PT ;  /* 0x7f8000000200780b */ /* 0x000fda0003f5d200 */
[----:B------:R-:W-:-:S04]  /*22b0*/  @P2 FFMA R42, R2, 1.84467440737095516160e+19, RZ ;  /* 0x5f800000022a2823 */ /* 0x000fc800000000ff */
[----:B------:R-:W0:Y:S02]  /*22c0*/  @P2 MUFU.RSQ R43, R42 ;  /* 0x0000002a002b2308 */ /* 0x000e240000001400 */
[----:B0-----:R-:W-:Y:S01]  /*22d0*/  @P2 FMUL.FTZ R5, R42, R43 ;  /* 0x0000002b2a052220 */ /* 0x001fe20000410000 */
[----:B------:R-:W-:Y:S01]  /*22e0*/  @P2 FMUL.FTZ R10, R43, 0.5 ;  /* 0x3f0000002b0a2820 */ /* 0x000fe20000410000 */
[----:B------:R-:W-:Y:S02]  /*22f0*/  @!P2 MOV R43, R2 ;  /* 0x00000002002ba202 */ /* 0x000fe40000000f00 */
[----:B------:R-:W-:-:S04]  /*2300*/  @P2 FADD.FTZ R6, -R5, -RZ ;  /* 0x800000ff05062221 */ /* 0x000fc80000010100 */
[----:B------:R-:W-:-:S04]  /*2310*/  @P2 FFMA R6, R5, R6, R42 ;  /* 0x0000000605062223 */ /* 0x000fc8000000002a */
[----:B------:R-:W-:-:S04]  /*2320*/  @P2 FFMA R6, R6, R10, R5 ;  /* 0x0000000a06062223 */ /* 0x000fc80000000005 */
[----:B------:R-:W-:-:S07]  /*2330*/  @P2 FMUL.FTZ R43, R6, 2.3283064365386962891e-10 ;  /* 0x2f800000062b2820 */ /* 0x000fce0000410000 */
.L_x_67:
[----:B------:R-:W-:-:S04]  /*2340*/  HFMA2 R5, -RZ, RZ, 0, 0 ;  /* 0x00000000ff057431 */ /* 0x000fc800000001ff */
[----:B------:R-:W-:Y:S05]  /*2350*/  RET.REL.NODEC R4 `(_Z17WavePropagation2dPfS_S_S_S_S_iiS_if) ;  /* 0xffffffdc04287950 */ /* 0x000fea0003c3ffff */
        .weak           $__internal_2_$__cuda_sm3x_div_rn_noftz_f32_slowpath
        .type           $__internal_2_$__cuda_sm3x_div_rn_noftz_f32_slowpath,@function
        .size           $__internal_2_$__cuda_sm3x_div_rn_noftz_f32_slowpath,(.L_x_82 - $__internal_2_$__cuda_sm3x_div_rn_noftz_f32_slowpath)
$__internal_2_$__cuda_sm3x_div_rn_noftz_f32_slowpath:
[----:B------:R-:W-:Y:S01]  /*2360*/  SHF.R.U32.HI R6, RZ, 0x17, R2 ;  /* 0x00000017ff067819 */ /* 0x000fe20000011602 */
[----:B------:R-:W-:Y:S01]  /*2370*/  BSSY.RECONVERGENT B1, `(.L_x_68) ;  /* 0x0000062000017945 */ /* 0x000fe20003800200 */
[----:B------:R-:W-:Y:S02]  /*2380*/  SHF.R.U32.HI R42, RZ, 0x17, R5 ;  /* 0x00000017ff2a7819 */ /* 0x000fe40000011605 */
[----:B------:R-:W-:Y:S02]  /*2390*/  LOP3.LUT R6, R6, 0xff, RZ, 0xc0, !PT ;  /* 0x000000ff06067812 */ /* 0x000fe400078ec0ff */
[----:B------:R-:W-:Y:S02]  /*23a0*/  LOP3.LUT R42, R42, 0xff, RZ, 0xc0, !PT ;  /* 0x000000ff2a2a7812 */ /* 0x000fe400078ec0ff */
[----:B------:R-:W-:Y:S02]  /*23b0*/  IADD3 R43, PT, PT, R6, -0x1, RZ ;  /* 0xffffffff062b7810 */ /* 0x000fe40007ffe0ff */
[----:B------:R-:W-:-:S02]  /*23c0*/  IADD3 R44, PT, PT, R42, -0x1, RZ ;  /* 0xffffffff2a2c7810 */ /* 0x000fc40007ffe0ff */
[----:B------:R-:W-:-:S04]  /*23d0*/  ISETP.GT.U32.AND P2, PT, R43, 0xfd, PT ;  /* 0x000000fd2b00780c */ /* 0x000fc80003f44070 */
[----:B------:R-:W-:-:S13]  /*23e0*/  ISETP.GT.U32.OR P2, PT, R44, 0xfd, P2 ;  /* 0x000000fd2c00780c */ /* 0x000fda0001744470 */
[----:B------:R-:W-:Y:S01]  /*23f0*/  @!P2 MOV R4, RZ ;  /* 0x000000ff0004a202 */ /* 0x000fe20000000f00 */
[----:B------:R-:W-:Y:S06]  /*2400*/  @!P2 BRA `(.L_x_69) ;  /* 0x00000000005ca947 */ /* 0x000fec0003800000 */
[----:B------:R-:W-:Y:S02]  /*2410*/  FSETP.GTU.FTZ.AND P2, PT, |R5|, +INF , PT ;  /* 0x7f8000000500780b */ /* 0x000fe40003f5c200 */
[----:B------:R-:W-:-:S04]  /*2420*/  FSETP.GTU.FTZ.AND P3, PT, |R2|, +INF , PT ;  /* 0x7f8000000200780b */ /* 0x000fc80003f7c200 */
[----:B------:R-:W-:-:S13]  /*2430*/  PLOP3.LUT P2, PT, P2, P3, PT, 0xf8, 0x8f ;  /* 0x00000000008f781c */ /* 0x000fda0001747f70 */
[----:B------:R-:W-:Y:S05]  /*2440*/  @P2 BRA `(.L_x_70) ;  /* 0x00000004004c2947 */ /* 0x000fea0003800000 */
[----:B------:R-:W-:-:S13]  /*2450*/  LOP3.LUT P2, RZ, R2, 0x7fffffff, R5, 0xc8, !PT ;  /* 0x7fffffff02ff7812 */ /* 0x000fda000784c805 */
[----:B------:R-:W-:Y:S05]  /*2460*/  @!P2 BRA `(.L_x_71) ;  /* 0x00000004003ca947 */ /* 0x000fea0003800000 */
[C---:B------:R-:W-:Y:S02]  /*2470*/  FSETP.NEU.FTZ.AND P4, PT, |R5|.reuse, +INF , PT ;  /* 0x7f8000000500780b */ /* 0x040fe40003f9d200 */
[----:B------:R-:W-:Y:S02]  /*2480*/  FSETP.NEU.FTZ.AND P3, PT, |R2|, +INF , PT ;  /* 0x7f8000000200780b */ /* 0x000fe40003f7d200 */
[----:B------:R-:W-:-:S11]  /*2490*/  FSETP.NEU.FTZ.AND P2, PT, |R5|, +INF , PT ;  /* 0x7f8000000500780b */ /* 0x000fd60003f5d200 */
[----:B------:R-:W-:Y:S05]  /*24a0*/  @!P3 BRA !P4, `(.L_x_71) ;  /* 0x00000004002cb947 */ /* 0x000fea0006000000 */
[----:B------:R-:W-:-:S04]  /*24b0*/  LOP3.LUT P4, RZ, R5, 0x7fffffff, RZ, 0xc0, !PT ;  /* 0x7fffffff05ff7812 */ /* 0x000fc8000788c0ff */
[----:B------:R-:W-:-:S13]  /*24c0*/  PLOP3.LUT P3, PT, P3, P4, PT, 0x2f, 0xf2 ;  /* 0x0000000000f2781c */ /* 0x000fda0001f68577 */
[----:B------:R-:W-:Y:S05]  /*24d0*/  @P3 BRA `(.L_x_72) ;  /* 0x0000000400183947 */ /* 0x000fea0003800000 */
[----:B------:R-:W-:-:S04]  /*24e0*/  LOP3.LUT P3, RZ, R2, 0x7fffffff, RZ, 0xc0, !PT ;  /* 0x7fffffff02ff7812 */ /* 0x000fc8000786c0ff */
[----:B------:R-:W-:-:S13]  /*24f0*/  PLOP3.LUT P2, PT, P2, P3, PT, 0x2f, 0xf2 ;  /* 0x0000000000f2781c */ /* 0x000fda0001746577 */
[----:B------:R-:W-:Y:S05]  /*2500*/  @P2 BRA `(.L_x_73) ;  /* 0x0000000400002947 */ /* 0x000fea0003800000 */
[----:B------:R-:W-:Y:S02]  /*2510*/  ISETP.GE.AND P2, PT, R44, RZ, PT ;  /* 0x000000ff2c00720c */ /* 0x000fe40003f46270 */
[----:B------:R-:W-:-:S11]  /*2520*/  ISETP.GE.AND P3, PT, R43, RZ, PT ;  /* 0x000000ff2b00720c */ /* 0x000fd60003f66270 */
[----:B------:R-:W-:Y:S01]  /*2530*/  @P2 MOV R4, RZ ;  /* 0x000000ff00042202 */ /* 0x000fe20000000f00 */
[----:B------:R-:W-:Y:S01]  /*2540*/  @!P2 FFMA R5, R5, 1.84467440737095516160e+19, RZ ;  /* 0x5f8000000505a823 */ /* 0x000fe200000000ff */
[----:B------:R-:W-:Y:S01]  /*2550*/  @!P2 MOV R4, 0xffffffc0 ;  /* 0xffffffc00004a802 */ /* 0x000fe20000000f00 */
[----:B------:R-:W-:-:S03]  /*2560*/  @!P3 FFMA R2, R2, 1.84467440737095516160e+19, RZ ;  /* 0x5f8000000202b823 */ /* 0x000fc600000000ff */
[----:B------:R-:W-:-:S07]  /*2570*/  @!P3 IADD3 R4, PT, PT, R4, 0x40, RZ ;  /* 0x000000400404b810 */ /* 0x000fce0007ffe0ff */
.L_x_69:
[----:B------:R-:W-:Y:S01]  /*2580*/  LEA R43, R6, 0xc0800000, 0x17 ;  /* 0xc0800000062b7811 */ /* 0x000fe200078eb8ff */
[----:B------:R-:W-:Y:S01]  /*2590*/  BSSY.RECONVERGENT B2, `(.L_x_74) ;  /* 0x0000036000027945 */ /* 0x000fe20003800200 */
[----:B------:R-:W-:Y:S02]  /*25a0*/  IADD3 R42, PT, PT, R42, -0x7f, RZ ;  /* 0xffffff812a2a7810 */ /* 0x000fe40007ffe0ff */
[----:B------:R-:W-:-:S04]  /*25b0*/  IADD3 R52, PT, PT, -R43, R2, RZ ;  /* 0x000000022b347210 */ /* 0x000fc80007ffe1ff */
[----:B------:R-:W0:Y:S01]  /*25c0*/  MUFU.RCP R2, R52 ;  /* 0x0000003400027308 */ /* 0x000e220000001000 */
[----:B------:R-:W-:-:S04]  /*25d0*/  FADD.FTZ R43, -R52, -RZ ;  /* 0x800000ff342b7221 */ /* 0x000fc80000010100 */
[----:B0-----:R-:W-:-:S04]  /*25e0*/  FFMA R45, R2, R43, 1 ;  /* 0x3f800000022d7423 */ /* 0x001fc8000000002b */
[----:B------:R-:W-:Y:S01]  /*25f0*/  FFMA R45, R2, R45, R2 ;  /* 0x0000002d022d7223 */ /* 0x000fe20000000002 */
[----:B------:R-:W-:-:S04]  /*2600*/  IMAD R2, R42, -0x800000, R5 ;  /* 0xff8000002a027824 */ /* 0x000fc800078e0205 */
[----:B------:R-:W-:-:S04]  /*2610*/  FFMA R44, R2, R45, RZ ;  /* 0x0000002d022c7223 */ /* 0x000fc800000000ff */
[----:B------:R-:W-:-:S04]  /*2620*/  FFMA R5, R43, R44, R2 ;  /* 0x0000002c2b057223 */ /* 0x000fc80000000002 */
[----:B------:R-:W-:Y:S01]  /*2630*/  FFMA R44, R45, R5, R44 ;  /* 0x000000052d2c7223 */ /* 0x000fe2000000002c */
[----:B------:R-:W-:-:S03]  /*2640*/  IADD3 R5, PT, PT, R42, 0x7f, -R6 ;  /* 0x0000007f2a057810 */ /* 0x000fc60007ffe806 */
[----:B------:R-:W-:Y:S01]  /*2650*/  FFMA R43, R43, R44, R2 ;  /* 0x0000002c2b2b7223 */ /* 0x000fe20000000002 */
[----:B------:R-:W-:-:S03]  /*2660*/  IADD3 R5, PT, PT, R5, R4, RZ ;  /* 0x0000000405057210 */ /* 0x000fc60007ffe0ff */
[----:B------:R-:W-:-:S05]  /*2670*/  FFMA R2, R45, R43, R44 ;  /* 0x0000002b2d027223 */ /* 0x000fca000000002c */
[----:B------:R-:W-:-:S04]  /*2680*/  SHF.R.U32.HI R6, RZ, 0x17, R2 ;  /* 0x00000017ff067819 */ /* 0x000fc80000011602 */
[----:B------:R-:W-:-:S04]  /*2690*/  LOP3.LUT R4, R6, 0xff, RZ, 0xc0, !PT ;  /* 0x000000ff06047812 */ /* 0x000fc800078ec0ff */
[----:B------:R-:W-:-:S04]  /*26a0*/  IADD3 R4, PT, PT, R4, R5, RZ ;  /* 0x0000000504047210 */ /* 0x000fc80007ffe0ff */
[----:B------:R-:W-:-:S04]  /*26b0*/  IADD3 R6, PT, PT, R4, -0x1, RZ ;  /* 0xffffffff04067810 */ /* 0x000fc80007ffe0ff */
[----:B------:R-:W-:-:S13]  /*26c0*/  ISETP.GE.U32.AND P2, PT, R6, 0xfe, PT ;  /* 0x000000fe0600780c */ /* 0x000fda0003f46070 */
[----:B------:R-:W-:Y:S05]  /*26d0*/  @!P2 BRA `(.L_x_75) ;  /* 0x000000000080a947 */ /* 0x000fea0003800000 */
[----:B------:R-:W-:-:S13]  /*26e0*/  ISETP.GT.AND P2, PT, R4, 0xfe, PT ;  /* 0x000000fe0400780c */ /* 0x000fda0003f44270 */
[----:B------:R-:W-:Y:S05]  /*26f0*/  @P2 BRA `(.L_x_76) ;  /* 0x00000000006c2947 */ /* 0x000fea0003800000 */
[----:B------:R-:W-:-:S13]  /*2700*/  ISETP.GE.AND P2, PT, R4, 0x1, PT ;  /* 0x000000010400780c */ /* 0x000fda0003f46270 */
[----:B------:R-:W-:Y:S05]  /*2710*/  @P2 BRA `(.L_x_77) ;  /* 0x0000000000742947 */ /* 0x000fea0003800000 */
[----:B------:R-:W-:Y:S02]  /*2720*/  ISETP.GE.AND P2, PT, R4, -0x18, PT ;  /* 0xffffffe80400780c */ /* 0x000fe40003f46270 */
[----:B------:R-:W-:-:S11]  /*2730*/  LOP3.LUT R2, R2, 0x80000000, RZ, 0xc0, !PT ;  /* 0x8000000002027812 */ /* 0x000fd600078ec0ff */
[----:B------:R-:W-:Y:S05]  /*2740*/  @!P2 BRA `(.L_x_77) ;  /* 0x000000000068a947 */ /* 0x000fea0003800000 */
[CCC-:B------:R-:W-:Y:S01]  /*2750*/  FFMA.RZ R5, R45.reuse, R43.reuse, R44.reuse ;  /* 0x0000002b2d057223 */ /* 0x1c0fe2000000c02c */
[C---:B------:R-:W-:Y:S01]  /*2760*/  IADD3 R42, PT, PT, R4.reuse, 0x20, RZ ;  /* 0x00000020042a7810 */ /* 0x040fe20007ffe0ff */
[CCC-:B------:R-:W-:Y:S01]  /*2770*/  FFMA.RP R6, R45.reuse, R43.reuse, R44.reuse ;  /* 0x0000002b2d067223 */ /* 0x1c0fe2000000802c */
[----:B------:R-:W-:Y:S01]  /*2780*/  FFMA.RM R43, R45, R43, R44 ;  /* 0x0000002b2d2b7223 */ /* 0x000fe2000000402c */
[C---:B------:R-:W-:Y:S02]  /*2790*/  ISETP.NE.AND P4, PT, R4.reuse, RZ, PT ;  /* 0x000000ff0400720c */ /* 0x040fe40003f85270 */
[----:B------:R-:W-:Y:S02]  /*27a0*/  LOP3.LUT R5, R5, 0x7fffff, RZ, 0xc0, !PT ;  /* 0x007fffff05057812 */ /* 0x000fe400078ec0ff */
[----:B------:R-:W-:Y:S02]  /*27b0*/  ISETP.NE.AND P3, PT, R4, RZ, PT ;  /* 0x000000ff0400720c */ /* 0x000fe40003f65270 */
[----:B------:R-:W-:-:S02]  /*27c0*/  LOP3.LUT R5, R5, 0x800000, RZ, 0xfc, !PT ;  /* 0x0080000005057812 */ /* 0x000fc400078efcff */
[----:B------:R-:W-:Y:S02]  /*27d0*/  IADD3 R4, PT, PT, -R4, RZ, RZ ;  /* 0x000000ff04047210 */ /* 0x000fe40007ffe1ff */
[----:B------:R-:W-:Y:S02]  /*27e0*/  SHF.L.U32 R42, R5, R42, RZ ;  /* 0x0000002a052a7219 */ /* 0x000fe400000006ff */
[----:B------:R-:W-:Y:S02]  /*27f0*/  FSETP.NEU.FTZ.AND P2, PT, R6, R43, PT ;  /* 0x0000002b0600720b */ /* 0x000fe40003f5d000 */
[----:B------:R-:W-:Y:S02]  /*2800*/  SEL R4, R4, RZ, P4 ;  /* 0x000000ff04047207 */ /* 0x000fe40002000000 */
[----:B------:R-:W-:Y:S02]  /*2810*/  ISETP.NE.AND P3, PT, R42, RZ, P3 ;  /* 0x000000ff2a00720c */ /* 0x000fe40001f65270 */
[----:B------:R-:W-:-:S02]  /*2820*/  SHF.R.U32.HI R43, RZ, R4, R5 ;  /* 0x00000004ff2b7219 */ /* 0x000fc40000011605 */
[----:B------:R-:W-:Y:S02]  /*2830*/  PLOP3.LUT P2, PT, P2, P3, PT, 0xf8, 0x8f ;  /* 0x00000000008f781c */ /* 0x000fe40001747f70 */
[----:B------:R-:W-:Y:S02]  /*2840*/  SHF.R.U32.HI R5, RZ, 0x1, R43 ;  /* 0x00000001ff057819 */ /* 0x000fe4000001162b */
[----:B------:R-:W-:-:S04]  /*2850*/  SEL R4, RZ, 0x1, !P2 ;  /* 0x00000001ff047807 */ /* 0x000fc80005000000 */
[----:B------:R-:W-:-:S04]  /*2860*/  LOP3.LUT R4, R4, 0x1, R5, 0xf8, !PT ;  /* 0x0000000104047812 */ /* 0x000fc800078ef805 */
[----:B------:R-:W-:-:S04]  /*2870*/  LOP3.LUT R4, R4, R43, RZ, 0xc0, !PT ;  /* 0x0000002b04047212 */ /* 0x000fc800078ec0ff */
[----:B------:R-:W-:-:S04]  /*2880*/  IADD3 R5, PT, PT, R5, R4, RZ ;  /* 0x0000000405057210 */ /* 0x000fc80007ffe0ff */
[----:B------:R-:W-:Y:S01]  /*2890*/  LOP3.LUT R2, R5, R2, RZ, 0xfc, !PT ;  /* 0x0000000205027212 */ /* 0x000fe200078efcff */
[----:B------:R-:W-:Y:S06]  /*28a0*/  BRA `(.L_x_77) ;  /* 0x0000000000107947 */ /* 0x000fec0003800000 */
.L_x_76:
[----:B------:R-:W-:-:S04]  /*28b0*/  LOP3.LUT R2, R2, 0x80000000, RZ, 0xc0, !PT ;  /* 0x8000000002027812 */ /* 0x000fc800078ec0ff */
[----:B------:R-:W-:Y:S01]  /*28c0*/  LOP3.LUT R2, R2, 0x7f800000, RZ, 0xfc, !PT ;  /* 0x7f80000002027812 */ /* 0x000fe200078efcff */
[----:B------:R-:W-:Y:S06]  /*28d0*/  BRA `(.L_x_77) ;  /* 0x0000000000047947 */ /* 0x000fec0003800000 */
.L_x_75:
[----:B------:R-:W-:-:S07]  /*28e0*/  LEA R2, R5, R2, 0x17 ;  /* 0x0000000205027211 */ /* 0x000fce00078eb8ff */
.L_x_77:
[----:B------:R-:W-:Y:S05]  /*28f0*/  BSYNC.RECONVERGENT B2 ;  /* 0x0000000000027941 */ /* 0x000fea0003800200 */
.L_x_74:
[----:B------:R-:W-:Y:S05]  /*2900*/  BRA `(.L_x_78) ;  /* 0x0000000000207947 */ /* 0x000fea0003800000 */
.L_x_73:
[----:B------:R-:W-:-:S04]  /*2910*/  LOP3.LUT R2, R2, 0x80000000, R5, 0x48, !PT ;  /* 0x8000000002027812 */ /* 0x000fc800078e4805 */
[----:B------:R-:W-:Y:S01]  /*2920*/  LOP3.LUT R2, R2, 0x7f800000, RZ, 0xfc, !PT ;  /* 0x7f80000002027812 */ /* 0x000fe200078efcff */
[----:B------:R-:W-:Y:S06]  /*2930*/  BRA `(.L_x_78) ;  /* 0x0000000000147947 */ /* 0x000fec0003800000 */
.L_x_72:
[----:B------:R-:W-:Y:S01]  /*2940*/  LOP3.LUT R2, R2, 0x80000000, R5, 0x48, !PT ;  /* 0x8000000002027812 */ /* 0x000fe200078e4805 */
[----:B------:R-:W-:Y:S06]  /*2950*/  BRA `(.L_x_78) ;  /* 0x00000000000c7947 */ /* 0x000fec0003800000 */
.L_x_71:
[----:B------:R-:W0:Y:S01]  /*2960*/  MUFU.RSQ R2, -QNAN ;  /* 0xffc0000000027908 */ /* 0x000e220000001400 */
[----:B------:R-:W-:Y:S05]  /*2970*/  BRA `(.L_x_78) ;  /* 0x0000000000047947 */ /* 0x000fea0003800000 */
.L_x_70:
[----:B------:R-:W-:-:S07]  /*2980*/  FADD.FTZ R2, R5, R2 ;  /* 0x0000000205027221 */ /* 0x000fce0000010000 */
.L_x_78:
[----:B------:R-:W-:Y:S05]  /*2990*/  BSYNC.RECONVERGENT B1 ;  /* 0x0000000000017941 */ /* 0x000fea0003800200 */
.L_x_68:
[----:B------:R-:W-:Y:S01]  /*29a0*/  HFMA2 R5, -RZ, RZ, 0, 0 ;  /* 0x00000000ff057431 */ /* 0x000fe200000001ff */
[----:B------:R-:W-:-:S04]  /*29b0*/  MOV R4, R10 ;  /* 0x0000000a00047202 */ /* 0x000fc80000000f00 */
[----:B0-----:R-:W-:Y:S05]  /*29c0*/  RET.REL.NODEC R4 `(_Z17WavePropagation2dPfS_S_S_S_S_iiS_if) ;  /* 0xffffffd4048c7950 */ /* 0x001fea0003c3ffff */
.L_x_79:
[----:B------:R-:W-:-:S00]  /*29d0*/  BRA `(.L_x_79) ;  /* 0xfffffffc00fc7947 */ /* 0x000fc0000383ffff */
[----:B------:R-:W-:-:S00]  /*29e0*/  NOP ;  /* 0x0000000000007918 */ /* 0x000fc00000000000 */
        /* <DEDUP_REMOVED lines=9> */
.L_x_82:


//--------------------- .nv.shared.reserved.0     --------------------------
	.section	.nv.shared.reserved.0,"aw",@nobits
	.weak		__nv_reservedSMEM_offset_0_alias
	.size		__nv_reservedSMEM_offset_0_alias, 0, 64
	.other		__nv_reservedSMEM_offset_0_alias,@"STO_CUDA_RESERVED_SHARED STV_DEFAULT"
__nv_reservedSMEM_offset_0_alias:
	.zero		0
	.zero		64


//--------------------- .nv.constant0._Z17WavePropagation2dPfS_S_S_S_S_iiS_if --------------------------
	.section	.nv.constant0._Z17WavePropagation2dPfS_S_S_S_S_iiS_if,"a",@progbits
	.sectionflags	@""
	.align	4
.nv.constant0._Z17WavePropagation2dPfS_S_S_S_S_iiS_if:
	.zero		968


//--------------------- SYMBOLS --------------------------

	.type		.nv.reservedSmem.offset0,@object
	.size		.nv.reservedSmem.offset0,0x4
